// auto-generated by cutlass_sweep.gemm — config: {"arch": "sm_90", "cluster_m": 1, "cluster_n": 1, "dtype": "bf16", "dtype_b": "bf16", "layout": "tn", "stages": 0, "tile_k": 64, "tile_m": 256, "tile_n": 256}
#include "cutlass/cutlass.h"
#include "cutlass/gemm/collective/collective_builder.hpp"
#include "cutlass/gemm/device/gemm_universal_adapter.h"
#include "cutlass/gemm/kernel/gemm_universal.hpp"
#include "cutlass/epilogue/collective/collective_builder.hpp"

using ElemA = cutlass::bfloat16_t;
using ElemB = cutlass::bfloat16_t;
using ElemCD = cutlass::bfloat16_t;
using Acc  = float;
using TileShape    = cute::Shape<cute::_256, cute::_256, cute::_64>;
using ClusterShape = cute::Shape<cute::_1, cute::_1, cute::_1>;

using CollectiveEpilogue = typename cutlass::epilogue::collective::CollectiveBuilder<
    cutlass::arch::Sm90, cutlass::arch::OpClassTensorOp,
    TileShape, ClusterShape,
    cutlass::epilogue::collective::EpilogueTileAuto,
    Acc, Acc,
    ElemCD, cutlass::layout::RowMajor, 128 / cutlass::sizeof_bits<ElemCD>::value,
    ElemCD, cutlass::layout::RowMajor, 128 / cutlass::sizeof_bits<ElemCD>::value,
    cutlass::epilogue::collective::EpilogueScheduleAuto
  >::CollectiveOp;

using CollectiveMainloop = typename cutlass::gemm::collective::CollectiveBuilder<
    cutlass::arch::Sm90, cutlass::arch::OpClassTensorOp,
    ElemA, cutlass::layout::ColumnMajor, 128 / cutlass::sizeof_bits<ElemA>::value,
    ElemB, cutlass::layout::RowMajor, 128 / cutlass::sizeof_bits<ElemB>::value,
    Acc,
    TileShape, ClusterShape,
    cutlass::gemm::collective::StageCountAutoCarveout<static_cast<int>(sizeof(typename CollectiveEpilogue::SharedStorage))>,
    cutlass::gemm::collective::KernelScheduleAuto
  >::CollectiveOp;

using GemmKernel = cutlass::gemm::kernel::GemmUniversal<
    cute::Shape<int,int,int,int>,
    CollectiveMainloop,
    CollectiveEpilogue
>;
using Gemm = cutlass::gemm::device::GemmUniversalAdapter<GemmKernel>;

// Force the device kernel symbol into the cubin without needing a host main.
auto* _anchor = &cutlass::device_kernel<GemmKernel>;


// ===== COMPILED SASS (sm_90a) =====

	.target	sm_90a

	.elftype	@"ET_EXEC"


//--------------------- .note.nv.tkinfo           --------------------------
	.section	.note.nv.tkinfo,"",@"SHT_NOTE"
	.sectionflags	@"SHF_NOTE_NV_TKINFO"
	.tkinfo
        /*0018*/ 	.word	0x00000002
        /*0030*/ 	.string	""
        /*0030*/ 	.string	"ptxas"
        /*0030*/ 	.string	"Cuda compilation tools, release 13.0, V13.0.88"
        /*0030*/ 	.string	"Build cuda_13.0.r13.0/compiler.36424714_0"
        /*0030*/ 	.string	"-arch sm_90a -m 64 "



//--------------------- .note.nv.cuinfo           --------------------------
	.section	.note.nv.cuinfo,"",@"SHT_NOTE"
	.sectionflags	@"SHF_NOTE_NV_CUINFO"
        /*0018*/ 	.short	0x0002
        /*001a*/ 	.short	0x005a
        /*001c*/ 	.short	0x0082
	.zero		2


//--------------------- .nv.info                  --------------------------
	.section	.nv.info,"",@"SHT_CUDA_INFO"
	.align	4


	//----- nvinfo : EIATTR_REGCOUNT
	.align		4
        /*0000*/ 	.byte	0x04, 0x2f
        /*0002*/ 	.short	(.L_15 - .L_14)
	.align		4
.L_14:
        /*0004*/ 	.word	index@(_ZN7cutlass13device_kernelINS_4gemm6kernel13GemmUniversalIN4cute5tupleIJiiiiEEENS1_10collective13CollectiveMmaINS1_34MainloopSm90TmaGmmaWarpSpecializedILi3ENS5_IJNS4_1CILi1EEESB_SB_EEENS1_35KernelTmaWarpSpecializedCooperativeEEENS5_IJNSA_ILi256EEESF_NSA_ILi64EEEEEENS_10bfloat16_tENS5_IJSB_llEEESI_SJ_NS4_8TiledMMAINS4_8MMA_AtomIJNS4_4SM904GMMA28MMA_64x256x16_F32BF16BF16_SSILNSN_5MajorE1ELSP_1ELNSN_7ScaleInE1ELSQ_1EEEEEENS4_6LayoutINS5_IJNSA_ILi2EEESB_SB_EEENS5_IJSB_NSA_ILi0EEESW_EEEEENS5_IJNS4_10UnderscoreESZ_SZ_EEEEENS4_13SM90_TMA_LOADENS4_14ComposedLayoutINS4_7SwizzleILi3ELi4ELi3EEENS4_18smem_ptr_flag_bitsILi16EEENST_INS5_IJSG_NSA_ILi8EEEEEENS5_IJSB_SG_EEEEEEEvNS4_8identityES12_S1C_vS1D_EENS_8epilogue10collective6detail29Sm90TmaWarpSpecializedAdapterINS1G_15DefaultEpilogueISI_NS5_IJlSB_lEEES1K_NS1F_6thread17LinearCombinationISI_Li1EffLNS1L_9ScaleType4KindE0ELNS_15FloatRoundStyleE2ESI_EENS1_15EpilogueDefaultEEEEEvvEEEEvNT_6ParamsE)
        /*0008*/ 	.word	0x000000a8


	//----- nvinfo : EIATTR_FRAME_SIZE
	.align		4
.L_15:
        /*000c*/ 	.byte	0x04, 0x11
        /*000e*/ 	.short	(.L_17 - .L_16)
	.align		4
.L_16:
        /*0010*/ 	.word	index@(_ZN7cutlass13device_kernelINS_4gemm6kernel13GemmUniversalIN4cute5tupleIJiiiiEEENS1_10collective13CollectiveMmaINS1_34MainloopSm90TmaGmmaWarpSpecializedILi3ENS5_IJNS4_1CILi1EEESB_SB_EEENS1_35KernelTmaWarpSpecializedCooperativeEEENS5_IJNSA_ILi256EEESF_NSA_ILi64EEEEEENS_10bfloat16_tENS5_IJSB_llEEESI_SJ_NS4_8TiledMMAINS4_8MMA_AtomIJNS4_4SM904GMMA28MMA_64x256x16_F32BF16BF16_SSILNSN_5MajorE1ELSP_1ELNSN_7ScaleInE1ELSQ_1EEEEEENS4_6LayoutINS5_IJNSA_ILi2EEESB_SB_EEENS5_IJSB_NSA_ILi0EEESW_EEEEENS5_IJNS4_10UnderscoreESZ_SZ_EEEEENS4_13SM90_TMA_LOADENS4_14ComposedLayoutINS4_7SwizzleILi3ELi4ELi3EEENS4_18smem_ptr_flag_bitsILi16EEENST_INS5_IJSG_NSA_ILi8EEEEEENS5_IJSB_SG_EEEEEEEvNS4_8identityES12_S1C_vS1D_EENS_8epilogue10collective6detail29Sm90TmaWarpSpecializedAdapterINS1G_15DefaultEpilogueISI_NS5_IJlSB_lEEES1K_NS1F_6thread17LinearCombinationISI_Li1EffLNS1L_9ScaleType4KindE0ELNS_15FloatRoundStyleE2ESI_EENS1_15EpilogueDefaultEEEEEvvEEEEvNT_6ParamsE)
        /*0014*/ 	.word	0x00000788


	//----- nvinfo : EIATTR_MIN_STACK_SIZE
	.align		4
.L_17:
        /*0018*/ 	.byte	0x04, 0x12
        /*001a*/ 	.short	(.L_19 - .L_18)
	.align		4
.L_18:
        /*001c*/ 	.word	index@(_ZN7cutlass13device_kernelINS_4gemm6kernel13GemmUniversalIN4cute5tupleIJiiiiEEENS1_10collective13CollectiveMmaINS1_34MainloopSm90TmaGmmaWarpSpecializedILi3ENS5_IJNS4_1CILi1EEESB_SB_EEENS1_35KernelTmaWarpSpecializedCooperativeEEENS5_IJNSA_ILi256EEESF_NSA_ILi64EEEEEENS_10bfloat16_tENS5_IJSB_llEEESI_SJ_NS4_8TiledMMAINS4_8MMA_AtomIJNS4_4SM904GMMA28MMA_64x256x16_F32BF16BF16_SSILNSN_5MajorE1ELSP_1ELNSN_7ScaleInE1ELSQ_1EEEEEENS4_6LayoutINS5_IJNSA_ILi2EEESB_SB_EEENS5_IJSB_NSA_ILi0EEESW_EEEEENS5_IJNS4_10UnderscoreESZ_SZ_EEEEENS4_13SM90_TMA_LOADENS4_14ComposedLayoutINS4_7SwizzleILi3ELi4ELi3EEENS4_18smem_ptr_flag_bitsILi16EEENST_INS5_IJSG_NSA_ILi8EEEEEENS5_IJSB_SG_EEEEEEEvNS4_8identityES12_S1C_vS1D_EENS_8epilogue10collective6detail29Sm90TmaWarpSpecializedAdapterINS1G_15DefaultEpilogueISI_NS5_IJlSB_lEEES1K_NS1F_6thread17LinearCombinationISI_Li1EffLNS1L_9ScaleType4KindE0ELNS_15FloatRoundStyleE2ESI_EENS1_15EpilogueDefaultEEEEEvvEEEEvNT_6ParamsE)
        /*0020*/ 	.word	0x00000788
.L_19:


//--------------------- .nv.compat                --------------------------
	.section	.nv.compat,"",@"SHT_CUDA_COMPAT_INFO"
	.align	4
        /*0000*/ 	.byte	0x02, 0x09, 0x01, 0x00, 0x02, 0x02, 0x04, 0x00, 0x02, 0x05, 0x05, 0x00, 0x03, 0x07, 0x01, 0x01
        /*0010*/ 	.byte	0x02, 0x03, 0x01, 0x00, 0x02, 0x06, 0x01, 0x00, 0x04, 0x0b, 0x08, 0x00, 0x00, 0x00, 0x00, 0x00
        /*0020*/ 	.byte	0x00, 0x00, 0x00, 0x00


//--------------------- .nv.info._ZN7cutlass13device_kernelINS_4gemm6kernel13GemmUniversalIN4cute5tupleIJiiiiEEENS1_10collective13CollectiveMmaINS1_34MainloopSm90TmaGmmaWarpSpecializedILi3ENS5_IJNS4_1CILi1EEESB_SB_EEENS1_35KernelTmaWarpSpecializedCooperativeEEENS5_IJNSA_ILi256EEESF_NSA_ILi64EEEEEENS_10bfloat16_tENS5_IJSB_llEEESI_SJ_NS4_8TiledMMAINS4_8MMA_AtomIJNS4_4SM904GMMA28MMA_64x256x16_F32BF16BF16_SSILNSN_5MajorE1ELSP_1ELNSN_7ScaleInE1ELSQ_1EEEEEENS4_6LayoutINS5_IJNSA_ILi2EEESB_SB_EEENS5_IJSB_NSA_ILi0EEESW_EEEEENS5_IJNS4_10UnderscoreESZ_SZ_EEEEENS4_13SM90_TMA_LOADENS4_14ComposedLayoutINS4_7SwizzleILi3ELi4ELi3EEENS4_18smem_ptr_flag_bitsILi16EEENST_INS5_IJSG_NSA_ILi8EEEEEENS5_IJSB_SG_EEEEEEEvNS4_8identityES12_S1C_vS1D_EENS_8epilogue10collective6detail29Sm90TmaWarpSpecializedAdapterINS1G_15DefaultEpilogueISI_NS5_IJlSB_lEEES1K_NS1F_6thread17LinearCombinationISI_Li1EffLNS1L_9ScaleType4KindE0ELNS_15FloatRoundStyleE2ESI_EENS1_15EpilogueDefaultEEEEEvvEEEEvNT_6ParamsE --------------------------
	.section	.nv.info._ZN7cutlass13device_kernelINS_4gemm6kernel13GemmUniversalIN4cute5tupleIJiiiiEEENS1_10collective13CollectiveMmaINS1_34MainloopSm90TmaGmmaWarpSpecializedILi3ENS5_IJNS4_1CILi1EEESB_SB_EEENS1_35KernelTmaWarpSpecializedCooperativeEEENS5_IJNSA_ILi256EEESF_NSA_ILi64EEEEEENS_10bfloat16_tENS5_IJSB_llEEESI_SJ_NS4_8TiledMMAINS4_8MMA_AtomIJNS4_4SM904GMMA28MMA_64x256x16_F32BF16BF16_SSILNSN_5MajorE1ELSP_1ELNSN_7ScaleInE1ELSQ_1EEEEEENS4_6LayoutINS5_IJNSA_ILi2EEESB_SB_EEENS5_IJSB_NSA_ILi0EEESW_EEEEENS5_IJNS4_10UnderscoreESZ_SZ_EEEEENS4_13SM90_TMA_LOADENS4_14ComposedLayoutINS4_7SwizzleILi3ELi4ELi3EEENS4_18smem_ptr_flag_bitsILi16EEENST_INS5_IJSG_NSA_ILi8EEEEEENS5_IJSB_SG_EEEEEEEvNS4_8identityES12_S1C_vS1D_EENS_8epilogue10collective6detail29Sm90TmaWarpSpecializedAdapterINS1G_15DefaultEpilogueISI_NS5_IJlSB_lEEES1K_NS1F_6thread17LinearCombinationISI_Li1EffLNS1L_9ScaleType4KindE0ELNS_15FloatRoundStyleE2ESI_EENS1_15EpilogueDefaultEEEEEvvEEEEvNT_6ParamsE,"",@"SHT_CUDA_INFO"
	.sectionflags	@""
	.align	4


	//----- nvinfo : EIATTR_CUDA_API_VERSION
	.align		4
        /*0000*/ 	.byte	0x04, 0x37
        /*0002*/ 	.short	(.L_21 - .L_20)
.L_20:
        /*0004*/ 	.word	0x00000082


	//----- nvinfo : EIATTR_KPARAM_INFO
	.align		4
.L_21:
        /*0008*/ 	.byte	0x04, 0x17
        /*000a*/ 	.short	(.L_23 - .L_22)
.L_22:
        /*000c*/ 	.word	0x00000000
        /*0010*/ 	.short	0x0000
        /*0012*/ 	.short	0x0070
        /*0014*/ 	.byte	0x00, 0xf0, 0x01, 0x10


	//----- nvinfo : EIATTR_SPARSE_MMA_MASK
	.align		4
.L_23:
        /*0018*/ 	.byte	0x03, 0x50
        /*001a*/ 	.short	0x0000


	//----- nvinfo : EIATTR_MAXREG_COUNT
	.align		4
        /*001c*/ 	.byte	0x03, 0x1b
        /*001e*/ 	.short	0x00a8


	//----- nvinfo : EIATTR_NUM_BARRIERS
	.align		4
        /*0020*/ 	.byte	0x02, 0x4c
        /*0022*/ 	.byte	0x01
	.zero		1


	//----- nvinfo : EIATTR_EXTERNS
	.align		4
        /*0024*/ 	.byte	0x04, 0x0f
        /*0026*/ 	.short	(.L_25 - .L_24)


	//   ....[0]....
	.align		4
.L_24:
        /*0028*/ 	.word	index@(__assertfail)


	//----- nvinfo : EIATTR_ANNOTATIONS
	.align		4
.L_25:
        /*002c*/ 	.byte	0x04, 0x55
        /*002e*/ 	.short	(.L_27 - .L_26)


	//   ....[0]....
.L_26:
        /*0030*/ 	.word	0x00000001
        /*0034*/ 	.byte	0x80, 0x06, 0x00, 0x00, 0x01, 0x00, 0x00, 0x00, 0xa0, 0x06, 0x00, 0x00, 0x01, 0x00, 0x00, 0x00
        /* <DEDUP_REMOVED lines=713> */
        /*2cd4*/ 	.byte	0x00, 0xb0, 0x01, 0x00, 0x01, 0x00, 0x00, 0x00, 0x20, 0xb0, 0x01, 0x00


	//----- nvinfo : EIATTR_MERCURY_ISA_VERSION
	.align		4
.L_27:
        /*2ce0*/ 	.byte	0x03, 0x5f
        /*2ce2*/ 	.short	0x0101


	//----- nvinfo : EIATTR_INT_WARP_WIDE_INSTR_OFFSETS
	.align		4
        /*2ce4*/ 	.byte	0x04, 0x31
        /*2ce6*/ 	.short	(.L_29 - .L_28)


	//   ....[0]....
.L_28:
        /*2ce8*/ 	.word	0x000004e0


	//   ....[1]....
        /*2cec*/ 	.word	0x000004f0


	//   ....[2]....
        /*2cf0*/ 	.word	0x00000580


	//----- nvinfo : EIATTR_COOP_GROUP_MASK_REGIDS
	.align		4
.L_29:
        /*2cf4*/ 	.byte	0x04, 0x29
        /*2cf6*/ 	.short	(.L_31 - .L_30)


	//   ....[0]....
.L_30:
        /*2cf8*/ 	.word	0xffffffff


	//   ....[1]....
        /*2cfc*/ 	.word	0xffffffff


	//   ....[2]....
        /*2d00*/ 	.word	0xffffffff


	//   ....[3]....
        /*2d04*/ 	.word	0xffffffff


	//   ....[4]....
        /*2d08*/ 	.word	0xffffffff


	//----- nvinfo : EIATTR_COOP_GROUP_INSTR_OFFSETS
	.align		4
.L_31:
        /*2d0c*/ 	.byte	0x04, 0x28
        /*2d0e*/ 	.short	(.L_33 - .L_32)


	//   ....[0]....
.L_32:
        /*2d10*/ 	.word	0x00000070


	//   ....[1]....
        /*2d14*/ 	.word	0x00000080


	//   ....[2]....
        /*2d18*/ 	.word	0x000001a0


	//   ....[3]....
        /*2d1c*/ 	.word	0x00000390


	//   ....[4]....
        /*2d20*/ 	.word	0x00001150


	//----- nvinfo : EIATTR_REG_RECONFIG
	.align		4
.L_33:
        /*2d24*/ 	.byte	0x01, 0x54
	.zero		2


	//----- nvinfo : EIATTR_SYSCALL_OFFSETS
	.align		4
        /*2d28*/ 	.byte	0x04, 0x46
        /*2d2a*/ 	.short	(.L_35 - .L_34)


	//   ....[0]....
.L_34:
        /*2d2c*/ 	.word	0x00001300


	//----- nvinfo : EIATTR_MBARRIER_INSTR_OFFSETS
	.align		4
.L_35:
        /*2d30*/ 	.byte	0x04, 0x39
        /*2d32*/ 	.short	(.L_37 - .L_36)


	//   ....[0]....
.L_36:
        /*2d34*/ 	.word	0x00000320
        /*2d38*/ 	.word	0x000000ff
        /*2d3c*/ 	.word	0x00000000
        /*2d40*/ 	.short	0x0100
        /*2d42*/ 	.byte	0x08
	.zero		1


	//   ....[1]....
        /*2d44*/ 	.word	0x00000330
        /*2d48*/ 	.word	0x000000ff
        /*2d4c*/ 	.word	0x00000018
        /*2d50*/ 	.short	0x0100
        /*2d52*/ 	.byte	0x08
	.zero		1


	//   ....[2]....
        /*2d54*/ 	.word	0x00000340
        /*2d58*/ 	.word	0x000000ff
        /*2d5c*/ 	.word	0x00000008
        /*2d60*/ 	.short	0x0100
        /*2d62*/ 	.byte	0x08
	.zero		1


	//   ....[3]....
        /*2d64*/ 	.word	0x00000350
        /*2d68*/ 	.word	0x000000ff
        /*2d6c*/ 	.word	0x00000020
        /*2d70*/ 	.short	0x0100
        /*2d72*/ 	.byte	0x08
	.zero		1


	//   ....[4]....
        /*2d74*/ 	.word	0x00000360
        /*2d78*/ 	.word	0x000000ff
        /*2d7c*/ 	.word	0x00000010
        /*2d80*/ 	.short	0x0100
        /*2d82*/ 	.byte	0x08
	.zero		1


	//   ....[5]....
        /*2d84*/ 	.word	0x00000370
        /*2d88*/ 	.word	0x000000ff
        /*2d8c*/ 	.word	0x00000028
        /*2d90*/ 	.short	0x0100
        /*2d92*/ 	.byte	0x08
	.zero		1


	//   ....[6]....
        /*2d94*/ 	.word	0x00000600
        /*2d98*/ 	.word	0x000000ff
        /*2d9c*/ 	.word	0x00000040
        /*2da0*/ 	.short	0x0100
        /*2da2*/ 	.byte	0x10
	.zero		1


	//   ....[7]....
        /*2da4*/ 	.word	0x00000690
        /*2da8*/ 	.word	0x000000ff
        /*2dac*/ 	.word	0x00000048
        /*2db0*/ 	.short	0x0100
        /*2db2*/ 	.byte	0x10
	.zero		1


	//   ....[8]....
        /*2db4*/ 	.word	0x000013a0
        /*2db8*/ 	.word	0x00000003
        /*2dbc*/ 	.word	0x00000000
        /*2dc0*/ 	.short	0x010a
        /*2dc2*/ 	.byte	0x3f
	.zero		1


	//   ....[9]....
        /*2dc4*/ 	.word	0x000013e0
        /*2dc8*/ 	.word	0x00000003
        /*2dcc*/ 	.word	0x00000000
        /*2dd0*/ 	.short	0x010a
        /*2dd2*/ 	.byte	0x3f
	.zero		1


	//   ....[10]....
        /*2dd4*/ 	.word	0x000049d0
        /*2dd8*/ 	.word	0x000000ff
        /*2ddc*/ 	.word	0x00000000
        /*2de0*/ 	.short	0x010a
        /*2de2*/ 	.byte	0x08
	.zero		1


	//   ....[11]....
        /*2de4*/ 	.word	0x00004a10
        /*2de8*/ 	.word	0x000000ff
        /*2dec*/ 	.word	0x00000000
        /*2df0*/ 	.short	0x010a
        /*2df2*/ 	.byte	0x08
	.zero		1


	//   ....[12]....
        /*2df4*/ 	.word	0x00008ae0
        /*2df8*/ 	.word	0x000000ff
        /*2dfc*/ 	.word	0x00000000
        /*2e00*/ 	.short	0x0101
        /*2e02*/ 	.byte	0x07
	.zero		1


	//   ....[13]....
        /*2e04*/ 	.word	0x00008cf0
        /*2e08*/ 	.word	0x000000ff
        /*2e0c*/ 	.word	0x00000000
        /*2e10*/ 	.short	0x0101
        /*2e12*/ 	.byte	0x06
	.zero		1


	//   ....[14]....
        /*2e14*/ 	.word	0x0001a9e0
        /*2e18*/ 	.word	0x00000007
        /*2e1c*/ 	.word	0x00000018
        /*2e20*/ 	.short	0x010a
        /*2e22*/ 	.byte	0x3f
	.zero		1


	//   ....[15]....
        /*2e24*/ 	.word	0x0001af20
        /*2e28*/ 	.word	0x00000002
        /*2e2c*/ 	.word	0x00000048
        /*2e30*/ 	.short	0x0101
        /*2e32*/ 	.byte	0x3f
	.zero		1


	//   ....[16]....
        /*2e34*/ 	.word	0x0001b720
        /*2e38*/ 	.word	0x00000005
        /*2e3c*/ 	.word	0x00000000
        /*2e40*/ 	.short	0x010a
        /*2e42*/ 	.byte	0x3f
	.zero		1


	//   ....[17]....
        /*2e44*/ 	.word	0x0001b7b0
        /*2e48*/ 	.word	0x00000007
        /*2e4c*/ 	.word	0x00000000
        /*2e50*/ 	.short	0x010a
        /*2e52*/ 	.byte	0x3f
	.zero		1


	//   ....[18]....
        /*2e54*/ 	.word	0x0001b840
        /*2e58*/ 	.word	0x00000003
        /*2e5c*/ 	.word	0x00000000
        /*2e60*/ 	.short	0x010a
        /*2e62*/ 	.byte	0x3f
	.zero		1


	//   ....[19]....
        /*2e64*/ 	.word	0x0001b8a0
        /*2e68*/ 	.word	0x00000003
        /*2e6c*/ 	.word	0x00000000
        /*2e70*/ 	.short	0x010a
        /*2e72*/ 	.byte	0x3f
	.zero		1


	//   ....[20]....
        /*2e74*/ 	.word	0x0001b900
        /*2e78*/ 	.word	0x00000005
        /*2e7c*/ 	.word	0x00000000
        /*2e80*/ 	.short	0x010a
        /*2e82*/ 	.byte	0x3f
	.zero		1


	//   ....[21]....
        /*2e84*/ 	.word	0x0001b9d0
        /*2e88*/ 	.word	0x00000007
        /*2e8c*/ 	.word	0x00000018
        /*2e90*/ 	.short	0x010a
        /*2e92*/ 	.byte	0x3f
	.zero		1


	//   ....[22]....
        /*2e94*/ 	.word	0x0001baa0
        /*2e98*/ 	.word	0x00000005
        /*2e9c*/ 	.word	0x00000000
        /*2ea0*/ 	.short	0x010a
        /*2ea2*/ 	.byte	0x3f
	.zero		1


	//   ....[23]....
        /*2ea4*/ 	.word	0x0001baf0
        /*2ea8*/ 	.word	0x00000007
        /*2eac*/ 	.word	0x00000000
        /*2eb0*/ 	.short	0x010a
        /*2eb2*/ 	.byte	0x3f
	.zero		1


	//----- nvinfo : EIATTR_NUM_MBARRIERS
	.align		4
.L_37:
        /*2eb4*/ 	.byte	0x03, 0x38
        /*2eb6*/ 	.short	0x0008


	//----- nvinfo : EIATTR_EXIT_INSTR_OFFSETS
	.align		4
        /*2eb8*/ 	.byte	0x04, 0x1c
        /*2eba*/ 	.short	(.L_39 - .L_38)


	//   ....[0]....
.L_38:
        /*2ebc*/ 	.word	0x00000700


	//   ....[1]....
        /*2ec0*/ 	.word	0x00001070


	//   ....[2]....
        /*2ec4*/ 	.word	0x00019f00


	//   ....[3]....
        /*2ec8*/ 	.word	0x0001a610


	//   ....[4]....
        /*2ecc*/ 	.word	0x0001b890


	//----- nvinfo : EIATTR_MAX_THREADS
	.align		4
.L_39:
        /*2ed0*/ 	.byte	0x04, 0x05
        /*2ed2*/ 	.short	(.L_41 - .L_40)
.L_40:
        /*2ed4*/ 	.word	0x00000180
        /*2ed8*/ 	.word	0x00000001
        /*2edc*/ 	.word	0x00000001


	//----- nvinfo : EIATTR_CRS_STACK_SIZE
	.align		4
.L_41:
        /*2ee0*/ 	.byte	0x04, 0x1e
        /*2ee2*/ 	.short	(.L_43 - .L_42)
.L_42:
        /*2ee4*/ 	.word	0x00000000


	//----- nvinfo : EIATTR_CBANK_PARAM_SIZE
	.align		4
.L_43:
        /*2ee8*/ 	.byte	0x03, 0x19
        /*2eea*/ 	.short	0x0470


	//----- nvinfo : EIATTR_PARAM_CBANK
	.align		4
        /*2eec*/ 	.byte	0x04, 0x0a
        /*2eee*/ 	.short	(.L_45 - .L_44)
	.align		4
.L_44:
        /*2ef0*/ 	.word	index@(.nv.constant0._ZN7cutlass13device_kernelINS_4gemm6kernel13GemmUniversalIN4cute5tupleIJiiiiEEENS1_10collective13CollectiveMmaINS1_34MainloopSm90TmaGmmaWarpSpecializedILi3ENS5_IJNS4_1CILi1EEESB_SB_EEENS1_35KernelTmaWarpSpecializedCooperativeEEENS5_IJNSA_ILi256EEESF_NSA_ILi64EEEEEENS_10bfloat16_tENS5_IJSB_llEEESI_SJ_NS4_8TiledMMAINS4_8MMA_AtomIJNS4_4SM904GMMA28MMA_64x256x16_F32BF16BF16_SSILNSN_5MajorE1ELSP_1ELNSN_7ScaleInE1ELSQ_1EEEEEENS4_6LayoutINS5_IJNSA_ILi2EEESB_SB_EEENS5_IJSB_NSA_ILi0EEESW_EEEEENS5_IJNS4_10UnderscoreESZ_SZ_EEEEENS4_13SM90_TMA_LOADENS4_14ComposedLayoutINS4_7SwizzleILi3ELi4ELi3EEENS4_18smem_ptr_flag_bitsILi16EEENST_INS5_IJSG_NSA_ILi8EEEEEENS5_IJSB_SG_EEEEEEEvNS4_8identityES12_S1C_vS1D_EENS_8epilogue10collective6detail29Sm90TmaWarpSpecializedAdapterINS1G_15DefaultEpilogueISI_NS5_IJlSB_lEEES1K_NS1F_6thread17LinearCombinationISI_Li1EffLNS1L_9ScaleType4KindE0ELNS_15FloatRoundStyleE2ESI_EENS1_15EpilogueDefaultEEEEEvvEEEEvNT_6ParamsE)
        /*2ef4*/ 	.short	0x0210
        /*2ef6*/ 	.short	0x0470


	//----- nvinfo : EIATTR_SW_WAR
	.align		4
.L_45:
        /*2ef8*/ 	.byte	0x04, 0x36
        /*2efa*/ 	.short	(.L_47 - .L_46)
.L_46:
        /*2efc*/ 	.word	0x00000008
.L_47:


//--------------------- .nv.callgraph             --------------------------
	.section	.nv.callgraph,"",@"SHT_CUDA_CALLGRAPH"
	.align	4
	.sectionentsize	8
	.align		4
        /*0000*/ 	.word	0x00000000
	.align		4
        /*0004*/ 	.word	0xffffffff
	.align		4
        /*0008*/ 	.word	index@(_ZN7cutlass13device_kernelINS_4gemm6kernel13GemmUniversalIN4cute5tupleIJiiiiEEENS1_10collective13CollectiveMmaINS1_34MainloopSm90TmaGmmaWarpSpecializedILi3ENS5_IJNS4_1CILi1EEESB_SB_EEENS1_35KernelTmaWarpSpecializedCooperativeEEENS5_IJNSA_ILi256EEESF_NSA_ILi64EEEEEENS_10bfloat16_tENS5_IJSB_llEEESI_SJ_NS4_8TiledMMAINS4_8MMA_AtomIJNS4_4SM904GMMA28MMA_64x256x16_F32BF16BF16_SSILNSN_5MajorE1ELSP_1ELNSN_7ScaleInE1ELSQ_1EEEEEENS4_6LayoutINS5_IJNSA_ILi2EEESB_SB_EEENS5_IJSB_NSA_ILi0EEESW_EEEEENS5_IJNS4_10UnderscoreESZ_SZ_EEEEENS4_13SM90_TMA_LOADENS4_14ComposedLayoutINS4_7SwizzleILi3ELi4ELi3EEENS4_18smem_ptr_flag_bitsILi16EEENST_INS5_IJSG_NSA_ILi8EEEEEENS5_IJSB_SG_EEEEEEEvNS4_8identityES12_S1C_vS1D_EENS_8epilogue10collective6detail29Sm90TmaWarpSpecializedAdapterINS1G_15DefaultEpilogueISI_NS5_IJlSB_lEEES1K_NS1F_6thread17LinearCombinationISI_Li1EffLNS1L_9ScaleType4KindE0ELNS_15FloatRoundStyleE2ESI_EENS1_15EpilogueDefaultEEEEEvvEEEEvNT_6ParamsE)
	.align		4
        /*000c*/ 	.word	index@(__assertfail)
	.align		4
        /*0010*/ 	.word	0x00000000
	.align		4
        /*0014*/ 	.word	0xfffffffe
	.align		4
        /*0018*/ 	.word	0x00000000
	.align		4
        /*001c*/ 	.word	0xfffffffd
	.align		4
        /*0020*/ 	.word	0x00000000
	.align		4
        /*0024*/ 	.word	0xfffffffc


//--------------------- .nv.constant4             --------------------------
	.section	.nv.constant4,"a",@progbits
	.align	8
	.align		8
.nv.constant4:
        /*0000*/ 	.dword	__assertfail
	.align		8
        /*0008*/ 	.dword	__unnamed_1
	.align		8
        /*0010*/ 	.dword	_ZN40_INTERNAL_ccf005d0_4_k_cu_be21d0c1_195364cuda3std3__45__cpo5beginE
	.align		8
        /*0018*/ 	.dword	_ZN40_INTERNAL_ccf005d0_4_k_cu_be21d0c1_195364cuda3std3__45__cpo3endE
	.align		8
        /*0020*/ 	.dword	_ZN40_INTERNAL_ccf005d0_4_k_cu_be21d0c1_195364cuda3std3__45__cpo6cbeginE
	.align		8
        /*0028*/ 	.dword	_ZN40_INTERNAL_ccf005d0_4_k_cu_be21d0c1_195364cuda3std3__45__cpo4cendE
	.align		8
        /*0030*/ 	.dword	_ZN40_INTERNAL_ccf005d0_4_k_cu_be21d0c1_195364cuda3std3__442_GLOBAL__N__ccf005d0_4_k_cu_be21d0c1_195366ignoreE
	.align		8
        /*0038*/ 	.dword	_ZN40_INTERNAL_ccf005d0_4_k_cu_be21d0c1_195364cuda3std3__419piecewise_constructE
	.align		8
        /*0040*/ 	.dword	_ZN40_INTERNAL_ccf005d0_4_k_cu_be21d0c1_195364cuda3std3__48in_placeE
	.align		8
        /*0048*/ 	.dword	_ZN40_INTERNAL_ccf005d0_4_k_cu_be21d0c1_195364cuda3std6ranges3__45__cpo4swapE
	.align		8
        /*0050*/ 	.dword	_ZN40_INTERNAL_ccf005d0_4_k_cu_be21d0c1_195364cuda3std6ranges3__45__cpo9iter_moveE
	.align		8
        /*0058*/ 	.dword	_ZN40_INTERNAL_ccf005d0_4_k_cu_be21d0c1_195364cute7productE
	.align		8
        /*0060*/ 	.dword	_ZN40_INTERNAL_ccf005d0_4_k_cu_be21d0c1_195364cute1_E
	.align		8
        /*0068*/ 	.dword	$str$22
	.align		8
        /*0070*/ 	.dword	$str$23


//--------------------- .text._ZN7cutlass13device_kernelINS_4gemm6kernel13GemmUniversalIN4cute5tupleIJiiiiEEENS1_10collective13CollectiveMmaINS1_34MainloopSm90TmaGmmaWarpSpecializedILi3ENS5_IJNS4_1CILi1EEESB_SB_EEENS1_35KernelTmaWarpSpecializedCooperativeEEENS5_IJNSA_ILi256EEESF_NSA_ILi64EEEEEENS_10bfloat16_tENS5_IJSB_llEEESI_SJ_NS4_8TiledMMAINS4_8MMA_AtomIJNS4_4SM904GMMA28MMA_64x256x16_F32BF16BF16_SSILNSN_5MajorE1ELSP_1ELNSN_7ScaleInE1ELSQ_1EEEEEENS4_6LayoutINS5_IJNSA_ILi2EEESB_SB_EEENS5_IJSB_NSA_ILi0EEESW_EEEEENS5_IJNS4_10UnderscoreESZ_SZ_EEEEENS4_13SM90_TMA_LOADENS4_14ComposedLayoutINS4_7SwizzleILi3ELi4ELi3EEENS4_18smem_ptr_flag_bitsILi16EEENST_INS5_IJSG_NSA_ILi8EEEEEENS5_IJSB_SG_EEEEEEEvNS4_8identityES12_S1C_vS1D_EENS_8epilogue10collective6detail29Sm90TmaWarpSpecializedAdapterINS1G_15DefaultEpilogueISI_NS5_IJlSB_lEEES1K_NS1F_6thread17LinearCombinationISI_Li1EffLNS1L_9ScaleType4KindE0ELNS_15FloatRoundStyleE2ESI_EENS1_15EpilogueDefaultEEEEEvvEEEEvNT_6ParamsE --------------------------
	.section	.text._ZN7cutlass13device_kernelINS_4gemm6kernel13GemmUniversalIN4cute5tupleIJiiiiEEENS1_10collective13CollectiveMmaINS1_34MainloopSm90TmaGmmaWarpSpecializedILi3ENS5_IJNS4_1CILi1EEESB_SB_EEENS1_35KernelTmaWarpSpecializedCooperativeEEENS5_IJNSA_ILi256EEESF_NSA_ILi64EEEEEENS_10bfloat16_tENS5_IJSB_llEEESI_SJ_NS4_8TiledMMAINS4_8MMA_AtomIJNS4_4SM904GMMA28MMA_64x256x16_F32BF16BF16_SSILNSN_5MajorE1ELSP_1ELNSN_7ScaleInE1ELSQ_1EEEEEENS4_6LayoutINS5_IJNSA_ILi2EEESB_SB_EEENS5_IJSB_NSA_ILi0EEESW_EEEEENS5_IJNS4_10UnderscoreESZ_SZ_EEEEENS4_13SM90_TMA_LOADENS4_14ComposedLayoutINS4_7SwizzleILi3ELi4ELi3EEENS4_18smem_ptr_flag_bitsILi16EEENST_INS5_IJSG_NSA_ILi8EEEEEENS5_IJSB_SG_EEEEEEEvNS4_8identityES12_S1C_vS1D_EENS_8epilogue10collective6detail29Sm90TmaWarpSpecializedAdapterINS1G_15DefaultEpilogueISI_NS5_IJlSB_lEEES1K_NS1F_6thread17LinearCombinationISI_Li1EffLNS1L_9ScaleType4KindE0ELNS_15FloatRoundStyleE2ESI_EENS1_15EpilogueDefaultEEEEEvvEEEEvNT_6ParamsE,"ax",@progbits
	.align	128
.text._ZN7cutlass13device_kernelINS_4gemm6kernel13GemmUniversalIN4cute5tupleIJiiiiEEENS1_10collective13CollectiveMmaINS1_34MainloopSm90TmaGmmaWarpSpecializedILi3ENS5_IJNS4_1CILi1EEESB_SB_EEENS1_35KernelTmaWarpSpecializedCooperativeEEENS5_IJNSA_ILi256EEESF_NSA_ILi64EEEEEENS_10bfloat16_tENS5_IJSB_llEEESI_SJ_NS4_8TiledMMAINS4_8MMA_AtomIJNS4_4SM904GMMA28MMA_64x256x16_F32BF16BF16_SSILNSN_5MajorE1ELSP_1ELNSN_7ScaleInE1ELSQ_1EEEEEENS4_6LayoutINS5_IJNSA_ILi2EEESB_SB_EEENS5_IJSB_NSA_ILi0EEESW_EEEEENS5_IJNS4_10UnderscoreESZ_SZ_EEEEENS4_13SM90_TMA_LOADENS4_14ComposedLayoutINS4_7SwizzleILi3ELi4ELi3EEENS4_18smem_ptr_flag_bitsILi16EEENST_INS5_IJSG_NSA_ILi8EEEEEENS5_IJSB_SG_EEEEEEEvNS4_8identityES12_S1C_vS1D_EENS_8epilogue10collective6detail29Sm90TmaWarpSpecializedAdapterINS1G_15DefaultEpilogueISI_NS5_IJlSB_lEEES1K_NS1F_6thread17LinearCombinationISI_Li1EffLNS1L_9ScaleType4KindE0ELNS_15FloatRoundStyleE2ESI_EENS1_15EpilogueDefaultEEEEEvvEEEEvNT_6ParamsE:
        .type           _ZN7cutlass13device_kernelINS_4gemm6kernel13GemmUniversalIN4cute5tupleIJiiiiEEENS1_10collective13CollectiveMmaINS1_34MainloopSm90TmaGmmaWarpSpecializedILi3ENS5_IJNS4_1CILi1EEESB_SB_EEENS1_35KernelTmaWarpSpecializedCooperativeEEENS5_IJNSA_ILi256EEESF_NSA_ILi64EEEEEENS_10bfloat16_tENS5_IJSB_llEEESI_SJ_NS4_8TiledMMAINS4_8MMA_AtomIJNS4_4SM904GMMA28MMA_64x256x16_F32BF16BF16_SSILNSN_5MajorE1ELSP_1ELNSN_7ScaleInE1ELSQ_1EEEEEENS4_6LayoutINS5_IJNSA_ILi2EEESB_SB_EEENS5_IJSB_NSA_ILi0EEESW_EEEEENS5_IJNS4_10UnderscoreESZ_SZ_EEEEENS4_13SM90_TMA_LOADENS4_14ComposedLayoutINS4_7SwizzleILi3ELi4ELi3EEENS4_18smem_ptr_flag_bitsILi16EEENST_INS5_IJSG_NSA_ILi8EEEEEENS5_IJSB_SG_EEEEEEEvNS4_8identityES12_S1C_vS1D_EENS_8epilogue10collective6detail29Sm90TmaWarpSpecializedAdapterINS1G_15DefaultEpilogueISI_NS5_IJlSB_lEEES1K_NS1F_6thread17LinearCombinationISI_Li1EffLNS1L_9ScaleType4KindE0ELNS_15FloatRoundStyleE2ESI_EENS1_15EpilogueDefaultEEEEEvvEEEEvNT_6ParamsE,@function
        .size           _ZN7cutlass13device_kernelINS_4gemm6kernel13GemmUniversalIN4cute5tupleIJiiiiEEENS1_10collective13CollectiveMmaINS1_34MainloopSm90TmaGmmaWarpSpecializedILi3ENS5_IJNS4_1CILi1EEESB_SB_EEENS1_35KernelTmaWarpSpecializedCooperativeEEENS5_IJNSA_ILi256EEESF_NSA_ILi64EEEEEENS_10bfloat16_tENS5_IJSB_llEEESI_SJ_NS4_8TiledMMAINS4_8MMA_AtomIJNS4_4SM904GMMA28MMA_64x256x16_F32BF16BF16_SSILNSN_5MajorE1ELSP_1ELNSN_7ScaleInE1ELSQ_1EEEEEENS4_6LayoutINS5_IJNSA_ILi2EEESB_SB_EEENS5_IJSB_NSA_ILi0EEESW_EEEEENS5_IJNS4_10UnderscoreESZ_SZ_EEEEENS4_13SM90_TMA_LOADENS4_14ComposedLayoutINS4_7SwizzleILi3ELi4ELi3EEENS4_18smem_ptr_flag_bitsILi16EEENST_INS5_IJSG_NSA_ILi8EEEEEENS5_IJSB_SG_EEEEEEEvNS4_8identityES12_S1C_vS1D_EENS_8epilogue10collective6detail29Sm90TmaWarpSpecializedAdapterINS1G_15DefaultEpilogueISI_NS5_IJlSB_lEEES1K_NS1F_6thread17LinearCombinationISI_Li1EffLNS1L_9ScaleType4KindE0ELNS_15FloatRoundStyleE2ESI_EENS1_15EpilogueDefaultEEEEEvvEEEEvNT_6ParamsE,(.L_x_574 - _ZN7cutlass13device_kernelINS_4gemm6kernel13GemmUniversalIN4cute5tupleIJiiiiEEENS1_10collective13CollectiveMmaINS1_34MainloopSm90TmaGmmaWarpSpecializedILi3ENS5_IJNS4_1CILi1EEESB_SB_EEENS1_35KernelTmaWarpSpecializedCooperativeEEENS5_IJNSA_ILi256EEESF_NSA_ILi64EEEEEENS_10bfloat16_tENS5_IJSB_llEEESI_SJ_NS4_8TiledMMAINS4_8MMA_AtomIJNS4_4SM904GMMA28MMA_64x256x16_F32BF16BF16_SSILNSN_5MajorE1ELSP_1ELNSN_7ScaleInE1ELSQ_1EEEEEENS4_6LayoutINS5_IJNSA_ILi2EEESB_SB_EEENS5_IJSB_NSA_ILi0EEESW_EEEEENS5_IJNS4_10UnderscoreESZ_SZ_EEEEENS4_13SM90_TMA_LOADENS4_14ComposedLayoutINS4_7SwizzleILi3ELi4ELi3EEENS4_18smem_ptr_flag_bitsILi16EEENST_INS5_IJSG_NSA_ILi8EEEEEENS5_IJSB_SG_EEEEEEEvNS4_8identityES12_S1C_vS1D_EENS_8epilogue10collective6detail29Sm90TmaWarpSpecializedAdapterINS1G_15DefaultEpilogueISI_NS5_IJlSB_lEEES1K_NS1F_6thread17LinearCombinationISI_Li1EffLNS1L_9ScaleType4KindE0ELNS_15FloatRoundStyleE2ESI_EENS1_15EpilogueDefaultEEEEEvvEEEEvNT_6ParamsE)
        .other          _ZN7cutlass13device_kernelINS_4gemm6kernel13GemmUniversalIN4cute5tupleIJiiiiEEENS1_10collective13CollectiveMmaINS1_34MainloopSm90TmaGmmaWarpSpecializedILi3ENS5_IJNS4_1CILi1EEESB_SB_EEENS1_35KernelTmaWarpSpecializedCooperativeEEENS5_IJNSA_ILi256EEESF_NSA_ILi64EEEEEENS_10bfloat16_tENS5_IJSB_llEEESI_SJ_NS4_8TiledMMAINS4_8MMA_AtomIJNS4_4SM904GMMA28MMA_64x256x16_F32BF16BF16_SSILNSN_5MajorE1ELSP_1ELNSN_7ScaleInE1ELSQ_1EEEEEENS4_6LayoutINS5_IJNSA_ILi2EEESB_SB_EEENS5_IJSB_NSA_ILi0EEESW_EEEEENS5_IJNS4_10UnderscoreESZ_SZ_EEEEENS4_13SM90_TMA_LOADENS4_14ComposedLayoutINS4_7SwizzleILi3ELi4ELi3EEENS4_18smem_ptr_flag_bitsILi16EEENST_INS5_IJSG_NSA_ILi8EEEEEENS5_IJSB_SG_EEEEEEEvNS4_8identityES12_S1C_vS1D_EENS_8epilogue10collective6detail29Sm90TmaWarpSpecializedAdapterINS1G_15DefaultEpilogueISI_NS5_IJlSB_lEEES1K_NS1F_6thread17LinearCombinationISI_Li1EffLNS1L_9ScaleType4KindE0ELNS_15FloatRoundStyleE2ESI_EENS1_15EpilogueDefaultEEEEEvvEEEEvNT_6ParamsE,@"STO_CUDA_ENTRY STV_DEFAULT"
_ZN7cutlass13device_kernelINS_4gemm6kernel13GemmUniversalIN4cute5tupleIJiiiiEEENS1_10collective13CollectiveMmaINS1_34MainloopSm90TmaGmmaWarpSpecializedILi3ENS5_IJNS4_1CILi1EEESB_SB_EEENS1_35KernelTmaWarpSpecializedCooperativeEEENS5_IJNSA_ILi256EEESF_NSA_ILi64EEEEEENS_10bfloat16_tENS5_IJSB_llEEESI_SJ_NS4_8TiledMMAINS4_8MMA_AtomIJNS4_4SM904GMMA28MMA_64x256x16_F32BF16BF16_SSILNSN_5MajorE1ELSP_1ELNSN_7ScaleInE1ELSQ_1EEEEEENS4_6LayoutINS5_IJNSA_ILi2EEESB_SB_EEENS5_IJSB_NSA_ILi0EEESW_EEEEENS5_IJNS4_10UnderscoreESZ_SZ_EEEEENS4_13SM90_TMA_LOADENS4_14ComposedLayoutINS4_7SwizzleILi3ELi4ELi3EEENS4_18smem_ptr_flag_bitsILi16EEENST_INS5_IJSG_NSA_ILi8EEEEEENS5_IJSB_SG_EEEEEEEvNS4_8identityES12_S1C_vS1D_EENS_8epilogue10collective6detail29Sm90TmaWarpSpecializedAdapterINS1G_15DefaultEpilogueISI_NS5_IJlSB_lEEES1K_NS1F_6thread17LinearCombinationISI_Li1EffLNS1L_9ScaleType4KindE0ELNS_15FloatRoundStyleE2ESI_EENS1_15EpilogueDefaultEEEEEvvEEEEvNT_6ParamsE:
[----:B------:R-:W0:Y:S02]  /*0000*/  LDC R1, c[0x0][0x28] ;  /* 0x00000a00ff017b82 */ /* 0x000e240000000800 */
[----:B0-----:R-:W-:Y:S01]  /*0010*/  VIADD R1, R1, 0xfffff878 ;  /* 0xfffff87801017836 */ /* 0x001fe20000000000 */
[----:B------:R-:W0:Y:S01]  /*0020*/  S2R R2, SR_TID.X ;  /* 0x0000000000027919 */ /* 0x000e220000002100 */
[----:B------:R-:W-:Y:S01]  /*0030*/  ELECT P0, URZ, PT ;  /* 0x00000000003f782f */ /* 0x000fe20003800000 */
[----:B------:R-:W-:Y:S01]  /*0040*/  BSSY B0, `(.L_x_0) ;  /* 0x0000015000007945 */ /* 0x000fe20003800000 */
[--C-:B0-----:R-:W-:Y:S02]  /*0050*/  SHF.R.U32.HI R0, RZ, 0x5, R2.reuse ;  /* 0x00000005ff007819 */ /* 0x101fe40000011602 */
[----:B------:R-:W-:-:S03]  /*0060*/  SHF.R.U32.HI R160, RZ, 0x7, R2 ;  /* 0x00000007ffa07819 */ /* 0x000fc60000011602 */
[----:B------:R-:W0:Y:S04]  /*0070*/  SHFL.IDX PT, R3, R0, RZ, 0x1f ;  /* 0x00001fff00037589 */ /* 0x000e2800000e0000 */
[----:B------:R-:W1:Y:S01]  /*0080*/  SHFL.IDX PT, R2, R160, RZ, 0x1f ;  /* 0x00001fffa0027589 */ /* 0x000e6200000e0000 */
[----:B0-----:R-:W-:Y:S02]  /*0090*/  R2UR UR10, R3 ;  /* 0x00000000030a72ca */ /* 0x001fe400000e0000 */
[----:B-1----:R-:W-:-:S11]  /*00a0*/  R2UR UR5, R2 ;  /* 0x00000000020572ca */ /* 0x002fd600000e0000 */
[----:B------:R-:W-:Y:S02]  /*00b0*/  USHF.R.S32.HI UR4, URZ, 0x1f, UR10 ;  /* 0x0000001f3f047899 */ /* 0x000fe4000801140a */
[----:B------:R-:W-:Y:S02]  /*00c0*/  ISETP.NE.OR P0, PT, RZ, UR10, !P0 ;  /* 0x0000000aff007c0c */ /* 0x000fe4000c705670 */
[----:B------:R-:W-:-:S04]  /*00d0*/  ULEA.HI UR4, UR4, UR10, URZ, 0x2 ;  /* 0x0000000a04047291 */ /* 0x000fc8000f8f103f */
[----:B------:R-:W-:-:S04]  /*00e0*/  ULOP3.LUT UR4, UR4, 0xfffffffc, URZ, 0xc0, !UPT ;  /* 0xfffffffc04047892 */ /* 0x000fc8000f8ec03f */
[----:B------:R-:W-:-:S03]  /*00f0*/  UIADD3 UR10, UR10, -UR4, URZ ;  /* 0x800000040a0a7290 */ /* 0x000fc6000fffe03f */
[----:B------:R-:W-:Y:S09]  /*0100*/  @P0 BRA `(.L_x_1) ;  /* 0x0000000000200947 */ /* 0x000ff20003800000 */
[----:B------:R-:W-:Y:S02]  /*0110*/  ULDC.64 UR6, c[0x0][0x198] ;  /* 0x0000660000067ab9 */ /* 0x000fe40000000a00 */
[----:B------:R-:W-:Y:S02]  /*0120*/  UIADD3 UR8, UP0, UR6, 0xf0, URZ ;  /* 0x000000f006087890 */ /* 0x000fe4000ff1e03f */
[----:B------:R-:W-:Y:S02]  /*0130*/  UIADD3 UR6, UP1, UR6, 0x1f0, URZ ;  /* 0x000001f006067890 */ /* 0x000fe4000ff3e03f */
[----:B------:R-:W-:Y:S02]  /*0140*/  UIADD3.X UR9, URZ, UR7, URZ, UP0, !UPT ;  /* 0x000000073f097290 */ /* 0x000fe400087fe43f */
[----:B------:R-:W-:-:S07]  /*0150*/  UIADD3.X UR7, URZ, UR7, URZ, UP1, !UPT ;  /* 0x000000073f077290 */ /* 0x000fce0008ffe43f */
[----:B------:R0:W-:Y:S02]  /*0160*/  UTMACCTL.PF [UR8] ;  /* 0x00000000080079b9 */ /* 0x0001e40008040000 */
[----:B------:R0:W-:Y:S02]  /*0170*/  UTMACCTL.PF [UR6] ;  /* 0x00000000060079b9 */ /* 0x0001e40008040000 */
[----:B0-----:R-:W-:Y:S01]  /*0180*/  NOP ;  /* 0x0000000000007918 */ /* 0x001fe20000000000 */
.L_x_1:
[----:B------:R-:W-:Y:S05]  /*0190*/  BSYNC B0 ;  /* 0x0000000000007941 */ /* 0x000fea0003800000 */
.L_x_0:
[----:B------:R-:W0:Y:S01]  /*01a0*/  SHFL.IDX PT, R2, R0, RZ, 0x1f ;  /* 0x00001fff00027589 */ /* 0x000e2200000e0000 */
[----:B------:R-:W-:Y:S01]  /*01b0*/  UISETP.NE.AND UP0, UPT, UR10, 0x3, UPT ;  /* 0x000000030a00788c */ /* 0x000fe2000bf05270 */
[----:B------:R-:W-:Y:S01]  /*01c0*/  ISETP.NE.AND P1, PT, RZ, UR5, PT ;  /* 0x00000005ff007c0c */ /* 0x000fe2000bf25270 */
[----:B------:R-:W-:Y:S02]  /*01d0*/  UIADD3 UR18, UR5, -0x1, URZ ;  /* 0xffffffff05127890 */ /* 0x000fe4000fffe03f */
[----:B------:R-:W-:Y:S02]  /*01e0*/  UISETP.EQ.OR UP0, UPT, UR10, URZ, !UP0 ;  /* 0x0000003f0a00728c */ /* 0x000fe4000c702670 */
[----:B------:R-:W-:Y:S02]  /*01f0*/  UISETP.GE.U32.AND UP1, UPT, UR18, 0x2, UPT ;  /* 0x000000021200788c */ /* 0x000fe4000bf26070 */
[----:B------:R-:W-:-:S04]  /*0200*/  UISETP.EQ.AND UP0, UPT, UR5, URZ, UP0 ;  /* 0x0000003f0500728c */ /* 0x000fc80008702270 */
[----:B------:R-:W-:-:S04]  /*0210*/  USEL UR40, URZ, 0x1, !UP0 ;  /* 0x000000013f287887 */ /* 0x000fc8000c000000 */
[----:B------:R-:W-:Y:S01]  /*0220*/  USEL UR40, UR40, 0x2, UP1 ;  /* 0x0000000228287887 */ /* 0x000fe20008800000 */
[----:B0-----:R-:W-:-:S13]  /*0230*/  ISETP.NE.AND P0, PT, R2, RZ, PT ;  /* 0x000000ff0200720c */ /* 0x001fda0003f05270 */
[----:B------:R-:W-:Y:S05]  /*0240*/  @P0 BRA `(.L_x_2) ;  /* 0x0000000000500947 */ /* 0x000fea0003800000 */
[----:B------:R-:W0:Y:S01]  /*0250*/  S2UR UR8, SR_CgaCtaId ;  /* 0x00000000000879c3 */ /* 0x000e220000008800 */
[----:B------:R-:W-:Y:S01]  /*0260*/  UMOV UR4, 0x400 ;  /* 0x0000040000047882 */ /* 0x000fe20000000000 */
[----:B------:R-:W-:Y:S01]  /*0270*/  UMOV UR5, 0x1 ;  /* 0x0000000100057882 */ /* 0x000fe20000000000 */
[----:B------:R-:W-:Y:S01]  /*0280*/  UMOV UR6, 0x100 ;  /* 0x0000010000067882 */ /* 0x000fe20000000000 */
[----:B------:R-:W-:Y:S01]  /*0290*/  ELECT P0, URZ, PT ;  /* 0x00000000003f782f */ /* 0x000fe20003800000 */
[----:B------:R-:W-:-:S04]  /*02a0*/  UIADD3 UR6, -UR6, 0x100000, URZ ;  /* 0x0010000006067890 */ /* 0x000fc8000fffe13f */
[----:B------:R-:W-:Y:S02]  /*02b0*/  USHF.L.U32 UR7, UR6, 0xb, URZ ;  /* 0x0000000b06077899 */ /* 0x000fe4000800063f */
[----:B------:R-:W-:Y:S02]  /*02c0*/  USHF.L.U32 UR6, UR6, 0x1, URZ ;  /* 0x0000000106067899 */ /* 0x000fe4000800063f */
[----:B0-----:R-:W-:Y:S02]  /*02d0*/  ULEA UR8, UR8, UR4, 0x18 ;  /* 0x0000000408087291 */ /* 0x001fe4000f8ec03f */
[----:B------:R-:W-:-:S04]  /*02e0*/  UIADD3 UR4, -UR5, 0x100000, URZ ;  /* 0x0010000005047890 */ /* 0x000fc8000fffe13f */
[----:B------:R-:W-:Y:S02]  /*02f0*/  USHF.L.U32 UR5, UR4, 0xb, URZ ;  /* 0x0000000b04057899 */ /* 0x000fe4000800063f */
[----:B------:R-:W-:Y:S01]  /*0300*/  USHF.L.U32 UR4, UR4, 0x1, URZ ;  /* 0x0000000104047899 */ /* 0x000fe2000800063f */
[----:B------:R-:W0:Y:S11]  /*0310*/  FENCE.VIEW.ASYNC.S ;  /* 0x00000000000073c6 */ /* 0x000e360000000000 */
[----:B0-----:R0:W1:Y:S01]  /*0320*/  SYNCS.EXCH.64 URZ, [UR8], UR4 ;  /* 0x00000004083f75b2 */ /* 0x0010620008000100 */
[----:B------:R0:W2:Y:S01]  /*0330*/  SYNCS.EXCH.64 URZ, [UR8+0x18], UR6 ;  /* 0x00001806083f75b2 */ /* 0x0000a20008000100 */
[----:B------:R0:W3:Y:S01]  /*0340*/  SYNCS.EXCH.64 URZ, [UR8+0x8], UR4 ;  /* 0x00000804083f75b2 */ /* 0x0000e20008000100 */
[----:B------:R0:W4:Y:S01]  /*0350*/  SYNCS.EXCH.64 URZ, [UR8+0x20], UR6 ;  /* 0x00002006083f75b2 */ /* 0x0001220008000100 */
[----:B------:R0:W0:Y:S01]  /*0360*/  SYNCS.EXCH.64 URZ, [UR8+0x10], UR4 ;  /* 0x00001004083f75b2 */ /* 0x0000220008000100 */
[----:B------:R0:W0:Y:S01]  /*0370*/  SYNCS.EXCH.64 URZ, [UR8+0x28], UR6 ;  /* 0x00002806083f75b2 */ /* 0x0000220008000100 */
[----:B------:R-:W-:Y:S01]  /*0380*/  NOP ;  /* 0x0000000000007918 */ /* 0x000fe20000000000 */
.L_x_2:
[----:B------:R-:W5:Y:S01]  /*0390*/  SHFL.IDX PT, R0, R0, RZ, 0x1f ;  /* 0x00001fff00007589 */ /* 0x000f6200000e0000 */
[----:B------:R-:W-:Y:S01]  /*03a0*/  ELECT P0, URZ, PT ;  /* 0x00000000003f782f */ /* 0x000fe20003800000 */
[----:B------:R-:W1:Y:S01]  /*03b0*/  S2UR UR17, SR_CTAID.Y ;  /* 0x00000000001179c3 */ /* 0x000e620000002600 */
[----:B0-----:R-:W-:Y:S01]  /*03c0*/  ULDC UR5, c[0x0][0x65c] ;  /* 0x0001970000057ab9 */ /* 0x001fe20000000800 */
[----:B------:R-:W-:Y:S01]  /*03d0*/  UMOV UR12, 0x20 ;  /* 0x00000020000c7882 */ /* 0x000fe20000000000 */
[----:B------:R-:W-:Y:S01]  /*03e0*/  UISETP.NE.AND UP2, UPT, UR5, 0x1, UPT ;  /* 0x000000010500788c */ /* 0x000fe2000bf45270 */
[----:B------:R-:W-:Y:S01]  /*03f0*/  NOP ;  /* 0x0000000000007918 */ /* 0x000fe20000000000 */
[----:B------:R-:W-:Y:S02]  /*0400*/  NOP ;  /* 0x0000000000007918 */ /* 0x000fe40000000000 */
[----:B------:R-:W-:Y:S01]  /*0410*/  UP2UR UR46, UPR, URZ, 0x4 ;  /* 0x000000043f2e7883 */ /* 0x000fe20008000000 */
[----:B------:R-:W0:Y:S01]  /*0420*/  S2UR UR4, SR_CTAID.X ;  /* 0x00000000000479c3 */ /* 0x000e220000002500 */
[----:B------:R-:W-:-:S02]  /*0430*/  PLOP3.LUT P2, PT, PT, PT, UP2, 0x80, 0x0 ;  /* 0x000000000000781c */ /* 0x000fc40003f4f028 */
[----:B------:R-:W-:Y:S02]  /*0440*/  PLOP3.LUT P4, PT, PT, PT, UP2, 0x80, 0x0 ;  /* 0x000000000000781c */ /* 0x000fe40003f8f028 */
[----:B------:R-:W-:Y:S01]  /*0450*/  PLOP3.LUT P3, PT, PT, PT, UP2, 0x80, 0x0 ;  /* 0x000000000000781c */ /* 0x000fe20003f6f028 */
[----:B------:R-:W-:Y:S01]  /*0460*/  @UP2 ULDC UR14, c[0x0][0x10] ;  /* 0x00000400000e2ab9 */ /* 0x000fe20000000800 */
[----:B------:R-:W-:Y:S01]  /*0470*/  @UP2 UMOV UR9, URZ ;  /* 0x0000003f00092c82 */ /* 0x000fe20008000000 */
[----:B------:R-:W-:Y:S01]  /*0480*/  @!UP2 ULDC UR11, c[0x0][0xc] ;  /* 0x00000300000baab9 */ /* 0x000fe20000000800 */
[----:B-----5:R-:W-:Y:S01]  /*0490*/  ISETP.NE.OR P0, PT, R0, RZ, !P0 ;  /* 0x000000ff0000720c */ /* 0x020fe20004705670 */
[----:B-1----:R-:W-:Y:S02]  /*04a0*/  @UP2 UMOV UR7, UR17 ;  /* 0x0000001100072c82 */ /* 0x002fe40008000000 */
[----:B------:R-:W-:Y:S01]  /*04b0*/  @UP2 UMOV UR8, UR7 ;  /* 0x0000000700082c82 */ /* 0x000fe20008000000 */
[----:B------:R-:W-:Y:S01]  /*04c0*/  @!UP2 UMOV UR7, UR17 ;  /* 0x000000110007ac82 */ /* 0x000fe20008000000 */
[----:B0-----:R-:W-:-:S08]  /*04d0*/  @UP2 UIMAD.WIDE.U32 UR14, UR4, UR14, UR8 ;  /* 0x0000000e040e22a5 */ /* 0x001fd0000f8e0008 */
[----:B------:R-:W-:Y:S01]  /*04e0*/  VOTEU.ALL UP0, P0 ;  /* 0x00000000003f7886 */ /* 0x000fe20000000000 */
[----:B------:R-:W-:Y:S01]  /*04f0*/  VOTEU.ALL UP1, P0 ;  /* 0x00000000003f7886 */ /* 0x000fe20000020000 */
[----:B------:R-:W-:-:S03]  /*0500*/  IMAD.U32 R2, RZ, RZ, UR14 ;  /* 0x0000000eff027e24 */ /* 0x000fc6000f8e00ff */
[----:B------:R-:W0:Y:S01]  /*0510*/  @!UP0 S2UR UR6, SR_CgaCtaId ;  /* 0x00000000000689c3 */ /* 0x000e220000008800 */
[----:B------:R-:W-:Y:S01]  /*0520*/  @!UP0 UMOV UR5, 0x400 ;  /* 0x0000040000058882 */ /* 0x000fe20000000000 */
[----:B------:R-:W-:-:S04]  /*0530*/  @!UP0 UIADD3 UR12, -UR12, 0x100000, URZ ;  /* 0x001000000c0c8890 */ /* 0x000fc8000fffe13f */
[----:B------:R-:W-:Y:S02]  /*0540*/  @!UP0 USHF.L.U32 UR13, UR12, 0xb, URZ ;  /* 0x0000000b0c0d8899 */ /* 0x000fe4000800063f */
[----:B------:R-:W-:Y:S01]  /*0550*/  @!UP0 USHF.L.U32 UR12, UR12, 0x1, URZ ;  /* 0x000000010c0c8899 */ /* 0x000fe2000800063f */
[----:B------:R-:W-:Y:S01]  /*0560*/  IMAD.U32 R3, RZ, RZ, UR15 ;  /* 0x0000000fff037e24 */ /* 0x000fe2000f8e00ff */
[----:B0-----:R-:W-:Y:S01]  /*0570*/  @!UP0 ULEA UR16, UR6, UR5, 0x18 ;  /* 0x0000000506108291 */ /* 0x001fe2000f8ec03f */
[----:B------:R-:W-:Y:S01]  /*0580*/  VOTEU.ALL UP0, P0 ;  /* 0x00000000003f7886 */ /* 0x000fe20000000000 */
[----:B------:R-:W-:Y:S01]  /*0590*/  PLOP3.LUT P0, PT, PT, PT, UP2, 0x80, 0x0 ;  /* 0x000000000000781c */ /* 0x000fe20003f0f028 */
[----:B------:R-:W-:Y:S01]  /*05a0*/  UMOV UR5, URZ ;  /* 0x0000003f00057c82 */ /* 0x000fe20008000000 */
[----:B------:R-:W-:Y:S01]  /*05b0*/  @UP2 UMOV UR6, URZ ;  /* 0x0000003f00062c82 */ /* 0x000fe20008000000 */
[----:B------:R-:W-:Y:S02]  /*05c0*/  @!UP2 UIMAD.WIDE.U32 UR8, UR11, UR7, UR4 ;  /* 0x000000070b08a2a5 */ /* 0x000fe4000f8e0004 */
[----:B------:R-:W-:-:S04]  /*05d0*/  @UP2 UIADD3 UR6, UR15, UR6, URZ ;  /* 0x000000060f062290 */ /* 0x000fc8000fffe03f */
[----:B------:R-:W-:Y:S01]  /*05e0*/  IMAD.U32 R5, RZ, RZ, UR9 ;  /* 0x00000009ff057e24 */ /* 0x000fe2000f8e00ff */
[----:B------:R-:W0:Y:S02]  /*05f0*/  FENCE.VIEW.ASYNC.S ;  /* 0x00000000000073c6 */ /* 0x000e240000000000 */
[----:B0-----:R0:W2:Y:S01]  /*0600*/  @!UP0 SYNCS.EXCH.64 URZ, [UR16+0x40], UR12 ;  /* 0x0000400c103f85b2 */ /* 0x0010a20008000100 */
[----:B------:R-:W-:Y:S01]  /*0610*/  @P2 MOV R6, UR6 ;  /* 0x0000000600062c02 */ /* 0x000fe20008000f00 */
[----:B------:R-:W-:Y:S02]  /*0620*/  IMAD.U32 R3, RZ, RZ, UR9 ;  /* 0x00000009ff037e24 */ /* 0x000fe4000f8e00ff */
[----:B------:R-:W-:Y:S02]  /*0630*/  @P0 IMAD.MOV.U32 R7, RZ, RZ, R2 ;  /* 0x000000ffff070224 */ /* 0x000fe400078e0002 */
[----:B------:R-:W-:Y:S02]  /*0640*/  IMAD.U32 R2, RZ, RZ, UR8 ;  /* 0x00000008ff027e24 */ /* 0x000fe4000f8e00ff */
[----:B------:R-:W-:-:S02]  /*0650*/  @!P4 IMAD.MOV.U32 R6, RZ, RZ, R5 ;  /* 0x000000ffff06c224 */ /* 0x000fc400078e0005 */
[----:B------:R-:W-:Y:S01]  /*0660*/  IMAD.U32 R4, RZ, RZ, UR8 ;  /* 0x00000008ff047e24 */ /* 0x000fe2000f8e00ff */
[----:B------:R-:W-:Y:S02]  /*0670*/  @!P3 MOV R7, R2 ;  /* 0x000000020007b202 */ /* 0x000fe40000000f00 */
[----:B------:R0:W-:Y:S01]  /*0680*/  STL [R1+0x200], R6 ;  /* 0x0002000601007387 */ /* 0x0001e20000100800 */
[----:B------:R0:W2:Y:S03]  /*0690*/  @!UP1 SYNCS.EXCH.64 URZ, [UR16+0x48], UR12 ;  /* 0x0000480c103f95b2 */ /* 0x0000a60008000100 */
[----:B------:R0:W-:Y:S01]  /*06a0*/  STL [R1+0x204], R7 ;  /* 0x0002040701007387 */ /* 0x0001e20000100800 */
[----:B------:R-:W-:Y:S01]  /*06b0*/  NOP ;  /* 0x0000000000007918 */ /* 0x000fe20000000000 */
[----:B--234-:R-:W-:Y:S06]  /*06c0*/  BAR.SYNC.DEFER_BLOCKING 0x0 ;  /* 0x0000000000007b1d */ /* 0x01cfec0000010000 */
[----:B------:R-:W-:Y:S05]  /*06d0*/  @!P1 BRA `(.L_x_3) ;  /* 0x00000198000c9947 */ /* 0x000fea0003800000 */
[----:B------:R-:W-:-:S06]  /*06e0*/  UISETP.GT.U32.AND UP0, UPT, UR18, 0x1, UPT ;  /* 0x000000011200788c */ /* 0x000fcc000bf04070 */
[----:B------:R-:W-:-:S13]  /*06f0*/  PLOP3.LUT P0, PT, PT, PT, UP0, 0x80, 0x0 ;  /* 0x000000000000781c */ /* 0x000fda0003f0f008 */
[----:B0-----:R-:W-:Y:S05]  /*0700*/  @P0 EXIT ;  /* 0x000000000000094d */ /* 0x001fea0003800000 */
[----:B------:R-:W-:Y:S01]  /*0710*/  ULDC.64 UR8, c[0x0][0x650] ;  /* 0x0001940000087ab9 */ /* 0x000fe20000000a00 */
[----:B------:R-:W-:Y:S01]  /*0720*/  UMOV UR41, 0xffffffff ;  /* 0xffffffff00297882 */ /* 0x000fe20000000000 */
[----:B------:R-:W-:Y:S01]  /*0730*/  ISETP.GE.U32.AND P0, PT, R7, UR8, PT ;  /* 0x0000000807007c0c */ /* 0x000fe2000bf06070 */
[----:B------:R-:W-:Y:S01]  /*0740*/  UMOV UR42, 0xffffffff ;  /* 0xffffffff002a7882 */ /* 0x000fe20000000000 */
[----:B------:R-:W-:Y:S01]  /*0750*/  UMOV UR43, 0xffffffff ;  /* 0xffffffff002b7882 */ /* 0x000fe20000000000 */
[----:B------:R-:W-:Y:S02]  /*0760*/  PRMT R0, RZ, 0x7610, R0 ;  /* 0x00007610ff007816 */ /* 0x000fe40000000000 */
[----:B------:R-:W-:-:S13]  /*0770*/  ISETP.GE.U32.AND.EX P0, PT, R6, UR9, PT, P0 ;  /* 0x0000000906007c0c */ /* 0x000fda000bf06100 */
[----:B------:R-:W-:Y:S05]  /*0780*/  @P0 BRA `(.L_x_4) ;  /* 0x0000000400800947 */ /* 0x000fea0003800000 */
[----:B------:R-:W-:Y:S01]  /*0790*/  I2FP.F32.U32 R0, UR4 ;  /* 0x0000000400007c45 */ /* 0x000fe20008201000 */
[----:B------:R-:W-:Y:S01]  /*07a0*/  ULDC.64 UR16, c[0x0][0x628] ;  /* 0x00018a0000107ab9 */ /* 0x000fe20000000a00 */
[----:B------:R-:W-:Y:S01]  /*07b0*/  ULDC UR6, c[0x0][0x150] ;  /* 0x0000540000067ab9 */ /* 0x000fe20000000800 */
[----:B------:R-:W-:Y:S01]  /*07c0*/  ISETP.NE.U32.AND P0, PT, RZ, UR16, PT ;  /* 0x00000010ff007c0c */ /* 0x000fe2000bf05070 */
[----:B------:R-:W-:Y:S01]  /*07d0*/  ULDC UR15, c[0x0][0x630] ;  /* 0x00018c00000f7ab9 */ /* 0x000fe20000000800 */
[----:B------:R-:W-:Y:S01]  /*07e0*/  FMUL R0, R0, UR6 ;  /* 0x0000000600007c20 */ /* 0x000fe20008400000 */
[----:B------:R-:W-:Y:S01]  /*07f0*/  R2UR UR18, R7 ;  /* 0x00000000071272ca */ /* 0x000fe200000e0000 */
[----:B------:R-:W-:Y:S01]  /*0800*/  ULDC UR20, c[0x0][0x154] ;  /* 0x0000550000147ab9 */ /* 0x000fe20000000800 */
[----:B------:R-:W-:Y:S01]  /*0810*/  ISETP.NE.AND.EX P0, PT, RZ, UR17, PT, P0 ;  /* 0x00000011ff007c0c */ /* 0x000fe2000bf05300 */
[----:B------:R0:W1:Y:S01]  /*0820*/  F2I.U32.TRUNC.NTZ R2, R0 ;  /* 0x0000000000027305 */ /* 0x000062000020f000 */
[----:B------:R-:W-:-:S02]  /*0830*/  R2UR UR19, R6 ;  /* 0x00000000061372ca */ /* 0x000fc400000e0000 */
[----:B------:R-:W-:Y:S02]  /*0840*/  R2UR UR8, R7 ;  /* 0x00000000070872ca */ /* 0x000fe400000e0000 */
[----:B------:R-:W-:-:S07]  /*0850*/  R2UR UR9, R6 ;  /* 0x00000000060972ca */ /* 0x000fce00000e0000 */
[----:B0-----:R-:W-:Y:S08]  /*0860*/  @!P0 BRA `(.L_x_5) ;  /* 0x0000000000308947 */ /* 0x001ff00003800000 */
[----:B------:R-:W-:Y:S01]  /*0870*/  R2UR UR8, R7 ;  /* 0x00000000070872ca */ /* 0x000fe200000e0000 */
[----:B------:R-:W-:Y:S01]  /*0880*/  ULDC UR6, c[0x0][0x634] ;  /* 0x00018d0000067ab9 */ /* 0x000fe20000000800 */
[----:B------:R-:W-:-:S11]  /*0890*/  R2UR UR14, R6 ;  /* 0x00000000060e72ca */ /* 0x000fd600000e0000 */
[----:B------:R-:W-:-:S04]  /*08a0*/  UIADD3 UR6, UP0, UR8, UR6, URZ ;  /* 0x0000000608067290 */ /* 0x000fc8000ff1e03f */
[----:B------:R-:W-:-:S04]  /*08b0*/  UIADD3.X UR14, URZ, UR14, URZ, UP0, !UPT ;  /* 0x0000000e3f0e7290 */ /* 0x000fc800087fe43f */
[----:B------:R-:W-:-:S04]  /*08c0*/  UIMAD.WIDE.U32 UR8, UR14, UR16, URZ ;  /* 0x000000100e0872a5 */ /* 0x000fc8000f8e003f */
[----:B------:R-:W-:Y:S02]  /*08d0*/  UIMAD.WIDE.U32 UR10, UP0, UR6, UR17, UR8 ;  /* 0x00000011060a72a5 */ /* 0x000fe4000f800008 */
[----:B------:R-:W-:Y:S02]  /*08e0*/  UIMAD.WIDE.U32 UR8, UR6, UR16, URZ ;  /* 0x00000010060872a5 */ /* 0x000fe4000f8e003f */
[----:B------:R-:W-:Y:S02]  /*08f0*/  UIADD3.X UR13, URZ, URZ, URZ, UP0, !UPT ;  /* 0x0000003f3f0d7290 */ /* 0x000fe400087fe43f */
[----:B------:R-:W-:Y:S01]  /*0900*/  UIADD3 URZ, UP0, UR9, UR10, URZ ;  /* 0x0000000a093f7290 */ /* 0x000fe2000ff1e03f */
[----:B------:R-:W-:-:S03]  /*0910*/  UMOV UR12, UR11 ;  /* 0x0000000b000c7c82 */ /* 0x000fc60008000000 */
[----:B------:R-:W-:-:S12]  /*0920*/  UIMAD.WIDE.U32.X UR8, UR14, UR17, UR12, UP0 ;  /* 0x000000110e0872a5 */ /* 0x000fd800080e040c */
.L_x_5:
[----:B------:R-:W-:Y:S01]  /*0930*/  USHF.R.U64 UR43, UR8, UR15, UR9 ;  /* 0x0000000f082b7299 */ /* 0x000fe20008001209 */
[----:B------:R-:W-:Y:S01]  /*0940*/  I2FP.F32.U32 R0, UR7 ;  /* 0x0000000700007c45 */ /* 0x000fe20008201000 */
[----:B------:R-:W-:Y:S01]  /*0950*/  USHF.R.U32.HI UR5, URZ, UR15, UR9 ;  /* 0x0000000f3f057299 */ /* 0x000fe20008011609 */
[----:B-1----:R-:W-:Y:S01]  /*0960*/  R2UR UR12, R2 ;  /* 0x00000000020c72ca */ /* 0x002fe200000e0000 */
[----:B------:R-:W-:Y:S02]  /*0970*/  UIADD3 UR6, UP0, URZ, -UR43, URZ ;  /* 0x8000002b3f067290 */ /* 0x000fe4000ff1e03f */
[----:B------:R-:W-:Y:S01]  /*0980*/  FMUL R0, R0, UR20 ;  /* 0x0000001400007c20 */ /* 0x000fe20008400000 */
[----:B------:R-:W-:Y:S01]  /*0990*/  ULDC.64 UR8, c[0x0][0x620] ;  /* 0x0001880000087ab9 */ /* 0x000fe20000000a00 */
[----:B------:R-:W-:Y:S01]  /*09a0*/  UIADD3.X UR5, URZ, ~UR5, URZ, UP0, !UPT ;  /* 0x800000053f057290 */ /* 0x000fe200087fe43f */
[----:B------:R-:W-:Y:S01]  /*09b0*/  UMOV UR10, UR18 ;  /* 0x00000012000a7c82 */ /* 0x000fe20008000000 */
[----:B------:R-:W-:-:S02]  /*09c0*/  UMOV UR11, UR19 ;  /* 0x00000013000b7c82 */ /* 0x000fc40008000000 */
[----:B------:R-:W-:Y:S01]  /*09d0*/  UIMAD UR5, UR5, UR8, URZ ;  /* 0x00000008050572a4 */ /* 0x000fe2000f8e023f */
[----:B------:R-:W0:Y:S01]  /*09e0*/  F2I.U32.TRUNC.NTZ R0, R0 ;  /* 0x0000000000007305 */ /* 0x000e22000020f000 */
[----:B------:R-:W-:Y:S02]  /*09f0*/  UIMAD.WIDE.U32 UR10, UR6, UR8, UR10 ;  /* 0x00000008060a72a5 */ /* 0x000fe4000f8e000a */
[----:B------:R-:W-:Y:S01]  /*0a00*/  UIMAD UR6, UR6, UR9, UR5 ;  /* 0x00000009060672a4 */ /* 0x000fe2000f8e0205 */
[----:B------:R-:W-:Y:S01]  /*0a10*/  ULDC UR21, c[0x0][0x658] ;  /* 0x0001960000157ab9 */ /* 0x000fe20000000800 */
[----:B------:R-:W-:Y:S02]  /*0a20*/  UMOV UR19, 0xffffffff ;  /* 0xffffffff00137882 */ /* 0x000fe40000000000 */
[----:B------:R-:W-:Y:S01]  /*0a30*/  UIADD3 UR6, UR11, UR6, URZ ;  /* 0x000000060b067290 */ /* 0x000fe2000fffe03f */
[----:B------:R-:W-:Y:S01]  /*0a40*/  ULDC UR15, c[0x0][0x618] ;  /* 0x00018600000f7ab9 */ /* 0x000fe20000000800 */
[----:B------:R-:W-:Y:S01]  /*0a50*/  ULDC.64 UR8, c[0x0][0x640] ;  /* 0x0001900000087ab9 */ /* 0x000fe20000000a00 */
[----:B------:R-:W-:Y:S01]  /*0a60*/  USHF.L.U32 UR11, UR19, UR21, URZ ;  /* 0x00000015130b7299 */ /* 0x000fe2000800063f */
[----:B------:R-:W-:Y:S01]  /*0a70*/  ISETP.NE.U32.AND P0, PT, RZ, UR8, PT ;  /* 0x00000008ff007c0c */ /* 0x000fe2000bf05070 */
[----:B------:R-:W-:-:S02]  /*0a80*/  USHF.R.U64 UR19, UR10, UR15, UR6 ;  /* 0x0000000f0a137299 */ /* 0x000fc40008001206 */
[----:B------:R-:W-:Y:S01]  /*0a90*/  USHF.R.U32.HI UR10, URZ, UR15, UR6 ;  /* 0x0000000f3f0a7299 */ /* 0x000fe20008011606 */
[----:B0-----:R-:W-:Y:S01]  /*0aa0*/  R2UR UR14, R0 ;  /* 0x00000000000e72ca */ /* 0x001fe200000e0000 */
[----:B------:R-:W-:Y:S01]  /*0ab0*/  ULDC UR17, c[0x0][0x608] ;  /* 0x0001820000117ab9 */ /* 0x000fe20000000800 */
[----:B------:R-:W-:Y:S01]  /*0ac0*/  ISETP.NE.AND.EX P0, PT, RZ, UR9, PT, P0 ;  /* 0x00000009ff007c0c */ /* 0x000fe2000bf05300 */
[----:B------:R-:W-:Y:S02]  /*0ad0*/  USHF.R.U64 UR23, UR19, UR17, UR10 ;  /* 0x0000001113177299 */ /* 0x000fe4000800120a */
[----:B------:R-:W-:Y:S01]  /*0ae0*/  USHF.R.U32.HI UR10, URZ, UR17, UR10 ;  /* 0x000000113f0a7299 */ /* 0x000fe2000801160a */
[----:B------:R-:W-:Y:S01]  /*0af0*/  UMOV UR16, 0x1 ;  /* 0x0000000100107882 */ /* 0x000fe20000000000 */
[----:B------:R-:W-:Y:S02]  /*0b00*/  UIADD3 UR12, -UR12, URZ, URZ ;  /* 0x0000003f0c0c7290 */ /* 0x000fe4000fffe13f */
[----:B------:R-:W-:-:S02]  /*0b10*/  USHF.R.U64 UR24, UR23, UR21, UR10 ;  /* 0x0000001517187299 */ /* 0x000fc4000800120a */
[----:B------:R-:W-:Y:S01]  /*0b20*/  USHF.L.U32 UR6, UR16, UR21, URZ ;  /* 0x0000001510067299 */ /* 0x000fe2000800063f */
[----:B------:R-:W-:Y:S01]  /*0b30*/  ULDC UR13, c[0x0][0x144] ;  /* 0x00005100000d7ab9 */ /* 0x000fe20000000800 */
[----:B------:R-:W-:Y:S01]  /*0b40*/  ULDC UR5, c[0x0][0x600] ;  /* 0x0001800000057ab9 */ /* 0x000fe20000000800 */
[----:B------:R-:W-:Y:S02]  /*0b50*/  ULOP3.LUT UR16, URZ, UR11, URZ, 0x33, !UPT ;  /* 0x0000000b3f107292 */ /* 0x000fe4000f8e333f */
[----:B------:R-:W-:Y:S02]  /*0b60*/  USHF.R.U32.HI UR11, URZ, UR21, UR10 ;  /* 0x000000153f0b7299 */ /* 0x000fe4000801160a */
[----:B------:R-:W-:Y:S02]  /*0b70*/  UIADD3 UR18, UR5, -0x1, URZ ;  /* 0xffffffff05127890 */ /* 0x000fe4000fffe03f */
[----:B------:R-:W-:Y:S02]  /*0b80*/  UIADD3 UR20, -UR14, URZ, URZ ;  /* 0x0000003f0e147290 */ /* 0x000fe4000fffe13f */
[----:B------:R-:W-:Y:S01]  /*0b90*/  UIMAD UR4, UR13, UR12, UR4 ;  /* 0x0000000c0d0472a4 */ /* 0x000fe2000f8e0204 */
[----:B------:R-:W-:Y:S01]  /*0ba0*/  ULDC UR25, c[0x0][0x148] ;  /* 0x0000520000197ab9 */ /* 0x000fe20000000800 */
[----:B------:R-:W-:Y:S01]  /*0bb0*/  ULDC UR21, c[0x0][0x648] ;  /* 0x0001920000157ab9 */ /* 0x000fe20000000800 */
[----:B------:R-:W-:Y:S01]  /*0bc0*/  ULDC UR22, c[0x0][0x638] ;  /* 0x00018e0000167ab9 */ /* 0x000fe20000000800 */
[----:B------:R-:W-:Y:S01]  /*0bd0*/  UMOV UR10, UR24 ;  /* 0x00000018000a7c82 */ /* 0x000fe20008000000 */
[----:B------:R-:W-:Y:S07]  /*0be0*/  @!P0 BRA `(.L_x_6) ;  /* 0x0000000000308947 */ /* 0x000fee0003800000 */
[----:B------:R-:W-:Y:S02]  /*0bf0*/  ULDC UR14, c[0x0][0x64c] ;  /* 0x00019300000e7ab9 */ /* 0x000fe40000000800 */
        /* <DEDUP_REMOVED lines=8> */
[----:B------:R-:W-:-:S07]  /*0c80*/  UIMAD.WIDE.U32.X UR8, UR17, UR9, UR14, UP0 ;  /* 0x00000009110872a5 */ /* 0x000fce00080e040e */
[----:B------:R-:W-:Y:S01]  /*0c90*/  UMOV UR10, UR8 ;  /* 0x00000008000a7c82 */ /* 0x000fe20008000000 */
[----:B------:R-:W-:-:S05]  /*0ca0*/  UMOV UR11, UR9 ;  /* 0x00000009000b7c82 */ /* 0x000fca0008000000 */
.L_x_6:
[----:B------:R-:W-:Y:S01]  /*0cb0*/  UISETP.NE.AND UP0, UPT, UR46, URZ, UPT ;  /* 0x0000003f2e00728c */ /* 0x000fe2000bf05270 */
[----:B------:R-:W-:Y:S01]  /*0cc0*/  IMAD.MOV.U32 R0, RZ, RZ, 0x1 ;  /* 0x00000001ff007424 */ /* 0x000fe200078e00ff */
[----:B------:R-:W-:Y:S02]  /*0cd0*/  USHF.R.U64 UR8, UR10, UR21, UR11 ;  /* 0x000000150a087299 */ /* 0x000fe4000800120b */
[----:B------:R-:W-:Y:S02]  /*0ce0*/  ULOP3.LUT UR16, UR23, UR16, URZ, 0xc0, !UPT ;  /* 0x0000001017107292 */ /* 0x000fe4000f8ec03f */
[----:B------:R-:W-:Y:S02]  /*0cf0*/  ULOP3.LUT UR18, UR19, UR18, URZ, 0xc0, !UPT ;  /* 0x0000001213127292 */ /* 0x000fe4000f8ec03f */
[----:B------:R-:W-:-:S03]  /*0d00*/  UIMAD UR16, UR6, UR8, UR16 ;  /* 0x00000008061072a4 */ /* 0x000fc6000f8e0210 */
[----:B------:R-:W-:Y:S02]  /*0d10*/  @UP0 UIMAD UR4, UR25, UR20, UR7 ;  /* 0x00000014190402a4 */ /* 0x000fe4000f8e0207 */
[----:B------:R-:W-:-:S04]  /*0d20*/  UIADD3 UR7, -UR8, URZ, URZ ;  /* 0x0000003f08077290 */ /* 0x000fc8000fffe13f */
[----:B------:R-:W-:-:S03]  /*0d30*/  UIMAD UR6, UR7, UR22, UR24 ;  /* 0x00000016070672a4 */ /* 0x000fc6000f8e0218 */
[----:B------:R-:W-:Y:S01]  /*0d40*/  ULDC UR7, c[0x0][0x610] ;  /* 0x0001840000077ab9 */ /* 0x000fe20000000800 */
[----:B------:R-:W-:Y:S02]  /*0d50*/  UIMAD UR6, UR6, UR5, UR18 ;  /* 0x00000005060672a4 */ /* 0x000fe4000f8e0212 */
[----:B------:R-:W-:-:S04]  /*0d60*/  UIMAD UR4, UR16, UR7, UR4 ;  /* 0x00000007100472a4 */ /* 0x000fc8000f8e0204 */
[----:B------:R-:W-:Y:S02]  /*0d70*/  USEL UR42, UR6, UR4, !UP0 ;  /* 0x00000004062a7287 */ /* 0x000fe4000c000000 */
[----:B------:R-:W-:-:S12]  /*0d80*/  USEL UR41, UR4, UR6, !UP0 ;  /* 0x0000000604297287 */ /* 0x000fd8000c000000 */
.L_x_4:
[----:B------:R-:W-:-:S08]  /*0d90*/  NOP ;  /* 0x0000000000007918 */ /* 0x000fd00000000000 */
[----:B------:R-:W0:Y:S02]  /*0da0*/  USETMAXREG.TRY_ALLOC.CTAPOOL UP0, 0xf0 ;  /* 0x000000f0000079c8 */ /* 0x000e240008000600 */
[----:B0-----:R-:W-:-:S13]  /*0db0*/  PLOP3.LUT P0, PT, PT, PT, UP0, 0x80, 0x0 ;  /* 0x000000000000781c */ /* 0x001fda0003f0f008 */
[----:B------:R-:W-:Y:S05]  /*0dc0*/  @!P0 BRA `(.L_x_4) ;  /* 0xfffffffc00f08947 */ /* 0x000fea000383ffff */
[----:B------:R-:W-:Y:S01]  /*0dd0*/  ULDC.64 UR4, c[0x0][0x598] ;  /* 0x0001660000047ab9 */ /* 0x000fe20000000a00 */
[----:B------:R-:W-:Y:S01]  /*0de0*/  ULDC.64 UR36, c[0x0][0x208] ;  /* 0x0000820000247ab9 */ /* 0x000fe20000000a00 */
[----:B------:R-:W-:-:S04]  /*0df0*/  ISETP.NE.U32.AND P0, PT, RZ, UR4, PT ;  /* 0x00000004ff007c0c */ /* 0x000fc8000bf05070 */
[----:B------:R-:W-:-:S13]  /*0e00*/  ISETP.NE.AND.EX P0, PT, RZ, UR5, PT, P0 ;  /* 0x00000005ff007c0c */ /* 0x000fda000bf05300 */
[----:B------:R-:W-:Y:S05]  /*0e10*/  @!P0 BRA `(.L_x_7) ;  /* 0x00000000001c8947 */ /* 0x000fea0003800000 */
[----:B------:R-:W0:Y:S02]  /*0e20*/  LDC.64 R2, c[0x0][0x598] ;  /* 0x00016600ff027b82 */ /* 0x000e240000000a00 */
[----:B0-----:R-:W2:Y:S02]  /*0e30*/  LDG.E.64 R2, desc[UR36][R2.64] ;  /* 0x0000002402027981 */ /* 0x001ea4000c1e1b00 */
[----:B--2---:R-:W-:-:S04]  /*0e40*/  ISETP.NE.U32.AND P0, PT, R2, RZ, PT ;  /* 0x000000ff0200720c */ /* 0x004fc80003f05070 */
[----:B------:R-:W-:-:S13]  /*0e50*/  ISETP.NE.AND.EX P0, PT, R3, RZ, PT, P0 ;  /* 0x000000ff0300720c */ /* 0x000fda0003f05300 */
[----:B------:R-:W-:Y:S05]  /*0e60*/  @!P0 BRA `(.L_x_7) ;  /* 0x0000000000088947 */ /* 0x000fea0003800000 */
[----:B------:R0:W5:Y:S01]  /*0e70*/  LD.E R2, desc[UR36][R2.64] ;  /* 0x0000002402027980 */ /* 0x000162000c101900 */
[----:B------:R-:W-:Y:S05]  /*0e80*/  BRA `(.L_x_8) ;  /* 0x0000000000247947 */ /* 0x000fea0003800000 */
.L_x_7:
[----:B------:R-:W-:Y:S02]  /*0e90*/  ULDC.64 UR4, c[0x0][0x588] ;  /* 0x0001620000047ab9 */ /* 0x000fe40000000a00 */
[----:B------:R-:W-:-:S04]  /*0ea0*/  ISETP.NE.U32.AND P0, PT, RZ, UR4, PT ;  /* 0x00000004ff007c0c */ /* 0x000fc8000bf05070 */
[----:B------:R-:W-:-:S13]  /*0eb0*/  ISETP.NE.AND.EX P0, PT, RZ, UR5, PT, P0 ;  /* 0x00000005ff007c0c */ /* 0x000fda000bf05300 */
[----:B------:R-:W-:Y:S05]  /*0ec0*/  @!P0 BRA `(.L_x_9) ;  /* 0x00000000000c8947 */ /* 0x000fea0003800000 */
[----:B------:R-:W0:Y:S02]  /*0ed0*/  LDC.64 R2, c[0x0][0x588] ;  /* 0x00016200ff027b82 */ /* 0x000e240000000a00 */
[----:B0-----:R1:W5:Y:S01]  /*0ee0*/  LDG.E R2, desc[UR36][R2.64] ;  /* 0x0000002402027981 */ /* 0x001362000c1e1900 */
[----:B------:R-:W-:Y:S05]  /*0ef0*/  BRA `(.L_x_8) ;  /* 0x0000000000087947 */ /* 0x000fea0003800000 */
.L_x_9:
[----:B------:R-:W-:Y:S02]  /*0f00*/  ULDC UR4, c[0x0][0x580] ;  /* 0x0001600000047ab9 */ /* 0x000fe40000000800 */
[----:B------:R-:W-:-:S07]  /*0f10*/  IMAD.U32 R2, RZ, RZ, UR4 ;  /* 0x00000004ff027e24 */ /* 0x000fce000f8e00ff */
.L_x_8:
[----:B------:R-:W-:Y:S02]  /*0f20*/  ULDC.64 UR4, c[0x0][0x5a0] ;  /* 0x0001680000047ab9 */ /* 0x000fe40000000a00 */
[----:B------:R-:W-:-:S04]  /*0f30*/  ISETP.NE.U32.AND P0, PT, RZ, UR4, PT ;  /* 0x00000004ff007c0c */ /* 0x000fc8000bf05070 */
[----:B------:R-:W-:-:S13]  /*0f40*/  ISETP.NE.AND.EX P0, PT, RZ, UR5, PT, P0 ;  /* 0x00000005ff007c0c */ /* 0x000fda000bf05300 */
[----:B------:R-:W-:Y:S05]  /*0f50*/  @!P0 BRA `(.L_x_10) ;  /* 0x00000000001c8947 */ /* 0x000fea0003800000 */
[----:B------:R-:W2:Y:S02]  /*0f60*/  LDC.64 R4, c[0x0][0x5a0] ;  /* 0x00016800ff047b82 */ /* 0x000ea40000000a00 */
[----:B--2---:R-:W2:Y:S02]  /*0f70*/  LDG.E.64 R4, desc[UR36][R4.64] ;  /* 0x0000002404047981 */ /* 0x004ea4000c1e1b00 */
[----:B--2---:R-:W-:-:S04]  /*0f80*/  ISETP.NE.U32.AND P0, PT, R4, RZ, PT ;  /* 0x000000ff0400720c */ /* 0x004fc80003f05070 */
[----:B------:R-:W-:-:S13]  /*0f90*/  ISETP.NE.AND.EX P0, PT, R5, RZ, PT, P0 ;  /* 0x000000ff0500720c */ /* 0x000fda0003f05300 */
[----:B------:R-:W-:Y:S05]  /*0fa0*/  @!P0 BRA `(.L_x_10) ;  /* 0x0000000000088947 */ /* 0x000fea0003800000 */
[----:B------:R2:W5:Y:S01]  /*0fb0*/  LD.E R16, desc[UR36][R4.64] ;  /* 0x0000002404107980 */ /* 0x000562000c101900 */
[----:B------:R-:W-:Y:S05]  /*0fc0*/  BRA `(.L_x_11) ;  /* 0x0000000000247947 */ /* 0x000fea0003800000 */
.L_x_10:
[----:B------:R-:W-:Y:S02]  /*0fd0*/  ULDC.64 UR4, c[0x0][0x590] ;  /* 0x0001640000047ab9 */ /* 0x000fe40000000a00 */
[----:B------:R-:W-:-:S04]  /*0fe0*/  ISETP.NE.U32.AND P0, PT, RZ, UR4, PT ;  /* 0x00000004ff007c0c */ /* 0x000fc8000bf05070 */
[----:B------:R-:W-:-:S13]  /*0ff0*/  ISETP.NE.AND.EX P0, PT, RZ, UR5, PT, P0 ;  /* 0x00000005ff007c0c */ /* 0x000fda000bf05300 */
[----:B------:R-:W-:Y:S05]  /*1000*/  @!P0 BRA `(.L_x_12) ;  /* 0x00000000000c8947 */ /* 0x000fea0003800000 */
[----:B------:R-:W2:Y:S02]  /*1010*/  LDC.64 R16, c[0x0][0x590] ;  /* 0x00016400ff107b82 */ /* 0x000ea40000000a00 */
[----:B--2---:R3:W5:Y:S01]  /*1020*/  LDG.E R16, desc[UR36][R16.64] ;  /* 0x0000002410107981 */ /* 0x004762000c1e1900 */
[----:B------:R-:W-:Y:S05]  /*1030*/  BRA `(.L_x_11) ;  /* 0x0000000000087947 */ /* 0x000fea0003800000 */
.L_x_12:
[----:B------:R-:W-:Y:S02]  /*1040*/  ULDC UR4, c[0x0][0x584] ;  /* 0x0001610000047ab9 */ /* 0x000fe40000000800 */
[----:B------:R-:W-:-:S07]  /*1050*/  IMAD.U32 R16, RZ, RZ, UR4 ;  /* 0x00000004ff107e24 */ /* 0x000fce000f8e00ff */
.L_x_11:
[----:B------:R-:W-:-:S13]  /*1060*/  LOP3.LUT P0, RZ, R0, 0xff, RZ, 0xc0, !PT ;  /* 0x000000ff00ff7812 */ /* 0x000fda000780c0ff */
[----:B------:R-:W-:Y:S05]  /*1070*/  @!P0 EXIT ;  /* 0x000000000000894d */ /* 0x000fea0003800000 */
[----:B------:R-:W-:Y:S01]  /*1080*/  ULDC UR4, c[0x0][0x28c] ;  /* 0x0000a30000047ab9 */ /* 0x000fe20000000800 */
[----:B------:R-:W-:Y:S01]  /*1090*/  UMOV UR38, URZ ;  /* 0x0000003f00267c82 */ /* 0x000fe20008000000 */
[----:B------:R-:W-:Y:S01]  /*10a0*/  UIADD3 UR4, UR4, 0x3f, URZ ;  /* 0x0000003f04047890 */ /* 0x000fe2000fffe03f */
[----:B------:R-:W-:-:S03]  /*10b0*/  UMOV UR39, URZ ;  /* 0x0000003f00277c82 */ /* 0x000fc60008000000 */
[----:B------:R-:W-:-:S04]  /*10c0*/  USHF.R.S32.HI UR5, URZ, 0x1f, UR4 ;  /* 0x0000001f3f057899 */ /* 0x000fc80008011404 */
[----:B------:R-:W-:-:S04]  /*10d0*/  ULEA.HI UR5, UR5, UR4, URZ, 0x6 ;  /* 0x0000000405057291 */ /* 0x000fc8000f8f303f */
[----:B------:R-:W-:-:S12]  /*10e0*/  USHF.R.S32.HI UR44, URZ, 0x6, UR5 ;  /* 0x000000063f2c7899 */ /* 0x000fd80008011405 */
.L_x_540:
[----:B------:R-:W4:Y:S01]  /*10f0*/  S2R R0, SR_TID.X ;  /* 0x0000000000007919 */ /* 0x000f220000002100 */
[----:B------:R-:W0:Y:S01]  /*1100*/  S2UR UR6, SR_CgaCtaId ;  /* 0x00000000000679c3 */ /* 0x000e220000008800 */
[----:B------:R-:W-:Y:S02]  /*1110*/  UMOV UR47, 0x400 ;  /* 0x00000400002f7882 */ /* 0x000fe40000000000 */
[----:B0-----:R-:W-:Y:S01]  /*1120*/  ULEA UR47, UR6, UR47, 0x18 ;  /* 0x0000002f062f7291 */ /* 0x001fe2000f8ec03f */
[----:B----4-:R-:W-:-:S04]  /*1130*/  LOP3.LUT R0, R0, 0x80, RZ, 0xc0, !PT ;  /* 0x0000008000007812 */ /* 0x010fc800078ec0ff */
[----:B------:R-:W-:-:S06]  /*1140*/  SHF.R.U32.HI R0, RZ, 0x7, R0 ;  /* 0x00000007ff007819 */ /* 0x000fcc0000011600 */
[----:B------:R-:W0:Y:S02]  /*1150*/  SHFL.IDX PT, R0, R0, RZ, 0x1f ;  /* 0x00001fff00007589 */ /* 0x000e2400000e0000 */
[----:B0-----:R-:W-:-:S13]  /*1160*/  R2UR UR4, R0 ;  /* 0x00000000000472ca */ /* 0x001fda00000e0000 */
[----:B------:R-:W-:-:S04]  /*1170*/  ULEA.HI UR5, UR4, UR4, URZ, 0x1 ;  /* 0x0000000404057291 */ /* 0x000fc8000f8f083f */
[----:B------:R-:W-:-:S04]  /*1180*/  ULOP3.LUT UR5, UR5, 0x7fffe, URZ, 0xc0, !UPT ;  /* 0x0007fffe05057892 */ /* 0x000fc8000f8ec03f */
[----:B------:R-:W-:-:S03]  /*1190*/  UIADD3 UR5, UR4, -UR5, URZ ;  /* 0x8000000504057290 */ /* 0x000fc6000fffe03f */
[----:B------:R-:W-:Y:S01]  /*11a0*/  ULDC UR4, c[0x0][0x28c] ;  /* 0x0000a30000047ab9 */ /* 0x000fe20000000800 */
[----:B------:R-:W-:Y:S01]  /*11b0*/  ULEA UR5, UR5, UR47, 0xd ;  /* 0x0000002f05057291 */ /* 0x000fe2000f8e683f */
[----:B------:R-:W-:-:S03]  /*11c0*/  ISETP.LT.AND P0, PT, RZ, UR4, PT ;  /* 0x00000004ff007c0c */ /* 0x000fc6000bf01270 */
[----:B------:R-:W-:-:S04]  /*11d0*/  UIADD3 UR5, UR5, 0x100, URZ ;  /* 0x0000010005057890 */ /* 0x000fc8000fffe03f */
[----:B------:R-:W-:-:S04]  /*11e0*/  USHF.R.U32.HI UR5, URZ, 0x4, UR5 ;  /* 0x000000043f057899 */ /* 0x000fc80008011605 */
[----:B------:R-:W-:Y:S02]  /*11f0*/  ULOP3.LUT UR45, UR5, 0x3fff, URZ, 0xc0, !UPT ;  /* 0x00003fff052d7892 */ /* 0x000fe4000f8ec03f */
[----:B-1-3--:R-:W-:Y:S10]  /*1200*/  @P0 BRA `(.L_x_13) ;  /* 0x0000000000400947 */ /* 0x00aff40003800000 */
[----:B------:R-:W-:Y:S01]  /*1210*/  MOV R0, 0x0 ;  /* 0x0000000000007802 */ /* 0x000fe20000000f00 */
[----:B------:R-:W-:Y:S01]  /*1220*/  ULDC.64 UR4, c[0x4][0x68] ;  /* 0x01001a0000047ab9 */ /* 0x000fe20000000a00 */
[----:B------:R-:W-:Y:S01]  /*1230*/  ULDC.64 UR6, c[0x4][0x8] ;  /* 0x0100020000067ab9 */ /* 0x000fe20000000a00 */
[----:B--2---:R-:W-:Y:S01]  /*1240*/  MOV R4, UR4 ;  /* 0x0000000400047c02 */ /* 0x004fe20008000f00 */
[----:B------:R0:W2:Y:S01]  /*1250*/  LDC.64 R14, c[0x4][R0] ;  /* 0x01000000000e7b82 */ /* 0x0000a20000000a00 */
[----:B------:R-:W-:Y:S01]  /*1260*/  IMAD.U32 R5, RZ, RZ, UR5 ;  /* 0x00000005ff057e24 */ /* 0x000fe2000f8e00ff */
[----:B------:R-:W-:Y:S01]  /*1270*/  ULDC.64 UR4, c[0x4][0x70] ;  /* 0x01001c0000047ab9 */ /* 0x000fe20000000a00 */
[----:B------:R-:W-:Y:S01]  /*1280*/  IMAD.U32 R10, RZ, RZ, UR6 ;  /* 0x00000006ff0a7e24 */ /* 0x000fe2000f8e00ff */
[----:B------:R-:W-:Y:S01]  /*1290*/  MOV R11, UR7 ;  /* 0x00000007000b7c02 */ /* 0x000fe20008000f00 */
[----:B------:R-:W-:Y:S02]  /*12a0*/  IMAD.U32 R6, RZ, RZ, UR4 ;  /* 0x00000004ff067e24 */ /* 0x000fe4000f8e00ff */
[----:B------:R-:W-:-:S02]  /*12b0*/  IMAD.U32 R7, RZ, RZ, UR5 ;  /* 0x00000005ff077e24 */ /* 0x000fc4000f8e00ff */
[----:B------:R-:W-:Y:S02]  /*12c0*/  IMAD.MOV.U32 R8, RZ, RZ, 0x1e1 ;  /* 0x000001e1ff087424 */ /* 0x000fe400078e00ff */
[----:B------:R-:W-:Y:S02]  /*12d0*/  IMAD.MOV.U32 R12, RZ, RZ, 0x1 ;  /* 0x00000001ff0c7424 */ /* 0x000fe400078e00ff */
[----:B0-----:R-:W-:-:S07]  /*12e0*/  IMAD.MOV.U32 R13, RZ, RZ, RZ ;  /* 0x000000ffff0d7224 */ /* 0x001fce00078e00ff */
[----:B------:R-:W-:-:S07]  /*12f0*/  LEPC R20, `(.L_x_13) ;  /* 0x000000001014794e */ /* 0x000fce0000000000 */
[----:B-123-5:R-:W-:Y:S05]  /*1300*/  CALL.ABS.NOINC R14 ;  /* 0x000000000e007343 */ /* 0x02efea0003c00000 */
.L_x_13:
[----:B------:R-:W-:-:S06]  /*1310*/  ULOP3.LUT UR4, UR40, 0x1, URZ, 0xfc, !UPT ;  /* 0x0000000128047892 */ /* 0x000fcc000f8efc3f */
[----:B------:R-:W-:-:S05]  /*1320*/  IMAD.U32 R0, RZ, RZ, UR4 ;  /* 0x00000004ff007e24 */ /* 0x000fca000f8e00ff */
[----:B------:R-:W-:-:S13]  /*1330*/  ISETP.NE.AND P0, PT, R0, 0x3, PT ;  /* 0x000000030000780c */ /* 0x000fda0003f05270 */
[----:B------:R-:W-:Y:S05]  /*1340*/  @!P0 BRA `(.L_x_14) ;  /* 0x0000000000048947 */ /* 0x000fea0003800000 */
[----:B------:R-:W-:Y:S01]  /*1350*/  BPT.TRAP 0x1 ;  /* 0x000000040000795c */ /* 0x000fe20000300000 */
.L_x_14:
[----:B------:R-:W-:Y:S01]  /*1360*/  IMAD.U32 R0, RZ, RZ, UR38 ;  /* 0x00000026ff007e24 */ /* 0x000fe2000f8e00ff */
[----:B-1----:R-:W-:-:S04]  /*1370*/  MOV R3, UR39 ;  /* 0x0000002700037c02 */ /* 0x002fc80008000f00 */
[----:B------:R-:W-:Y:S02]  /*1380*/  LEA R3, R3, UR47, 0x3 ;  /* 0x0000002f03037c11 */ /* 0x000fe4000f8e18ff */
[----:B------:R-:W-:-:S04]  /*1390*/  SHF.L.U32 R0, R0, 0x1f, RZ ;  /* 0x0000001f00007819 */ /* 0x000fc800000006ff */
[----:B------:R0:W1:Y:S01]  /*13a0*/  SYNCS.PHASECHK.TRANS64.TRYWAIT P1, [R3+URZ], R0 ;  /* 0x00000000030075a7 */ /* 0x000062000802017f */
[----:B------:R-:W-:Y:S05]  /*13b0*/  @!P0 BRA `(.L_x_15) ;  /* 0x0000000000048947 */ /* 0x000fea0003800000 */
[----:B------:R-:W-:Y:S01]  /*13c0*/  BPT.TRAP 0x1 ;  /* 0x000000040000795c */ /* 0x000fe20000300000 */
.L_x_15:
[----:B-1----:R-:W-:Y:S05]  /*13d0*/  @P1 BRA `(.L_x_16) ;  /* 0x0000000000081947 */ /* 0x002fea0003800000 */
[----:B------:R-:W1:Y:S02]  /*13e0*/  SYNCS.PHASECHK.TRANS64.TRYWAIT P1, [R3+URZ], R0 ;  /* 0x00000000030075a7 */ /* 0x000e64000802017f */
[----:B-1----:R-:W-:Y:S05]  /*13f0*/  @!P1 BRA `(.L_x_17) ;  /* 0x000001a400289947 */ /* 0x002fea0003800000 */
.L_x_16:
[----:B------:R-:W-:-:S04]  /*1400*/  UISETP.LT.AND UP0, UPT, UR44, 0x1, UPT ;  /* 0x000000012c00788c */ /* 0x000fc8000bf01270 */
[----:B------:R-:W-:-:S04]  /*1410*/  USEL UR4, UR44, 0x1, UP0 ;  /* 0x000000012c047887 */ /* 0x000fc80008000000 */
[----:B------:R-:W-:-:S06]  /*1420*/  UIADD3 UR4, UR44, -UR4, URZ ;  /* 0x800000042c047290 */ /* 0x000fcc000fffe03f */
[----:B01----:R-:W-:Y:S02]  /*1430*/  IMAD.U32 R0, RZ, RZ, UR4 ;  /* 0x00000004ff007e24 */ /* 0x003fe4000f8e00ff */
[----:B------:R-:W-:Y:S01]  /*1440*/  IMAD.U32 R3, RZ, RZ, UR4 ;  /* 0x00000004ff037e24 */ /* 0x000fe2000f8e00ff */
[----:B------:R-:W-:Y:S05]  /*1450*/  WARPSYNC.ALL ;  /* 0x0000000000007948 */ /* 0x000fea0003800000 */
[----:B------:R-:W-:Y:S01]  /*1460*/  ISETP.GE.AND P1, PT, R0, 0x1, PT ;  /* 0x000000010000780c */ /* 0x000fe20003f26270 */
[----:B------:R-:W-:Y:S01]  /*1470*/  UIADD3 UR47, UR47, 0x18100, URZ ;  /* 0x000181002f2f7890 */ /* 0x000fe2000fffe03f */
[----:B------:R-:W-:Y:S01]  /*1480*/  WARPGROUP.ARRIVE ;  /* 0x00000000000079c5 */ /* 0x000fe20000000000 */
[----:B------:R-:W-:Y:S01]  /*1490*/  ULEA UR5, UR39, UR45, 0xb ;  /* 0x0000002d27057291 */ /* 0x000fe2000f8e583f */
[----:B-----5:R0:W-:Y:S01]  /*14a0*/  STL [R1+0x2c4], R16 ;  /* 0x0002c41001007387 */ /* 0x0201e20000100800 */
[----:B------:R-:W-:Y:S01]  /*14b0*/  USHF.R.U32.HI UR47, URZ, 0x4, UR47 ;  /* 0x000000043f2f7899 */ /* 0x000fe2000801162f */
[----:B------:R-:W-:Y:S01]  /*14c0*/  UMOV UR9, 0x40000040 ;  /* 0x4000004000097882 */ /* 0x000fe20000000000 */
[----:B------:R-:W-:-:S02]  /*14d0*/  UMOV UR11, 0x40000040 ;  /* 0x40000040000b7882 */ /* 0x000fc40000000000 */
[----:B------:R-:W-:Y:S01]  /*14e0*/  ULOP3.LUT UR4, UR47, 0x3fff, URZ, 0xc0, !UPT ;  /* 0x00003fff2f047892 */ /* 0x000fe2000f8ec03f */
[----:B------:R1:W-:Y:S01]  /*14f0*/  STL [R1+0x2c0], R3 ;  /* 0x0002c00301007387 */ /* 0x0003e20000100800 */
[----:B------:R-:W-:Y:S02]  /*1500*/  UMOV UR8, UR5 ;  /* 0x0000000500087c82 */ /* 0x000fe40008000000 */
[----:B------:R-:W-:Y:S01]  /*1510*/  ULOP3.LUT UR4, UR4, 0x2000000, URZ, 0xfc, !UPT ;  /* 0x0200000004047892 */ /* 0x000fe2000f8efc3f */
[----:B------:R4:W-:Y:S03]  /*1520*/  STL [R1+0x2bc], R2 ;  /* 0x0002bc0201007387 */ /* 0x0009e60000100800 */
[----:B------:R-:W-:-:S07]  /*1530*/  ULEA UR6, UR39, UR4, 0xb ;  /* 0x0000000427067291 */ /* 0x000fce000f8e583f */
[----:B------:R-:W-:Y:S02]  /*1540*/  UMOV UR10, UR6 ;  /* 0x00000006000a7c82 */ /* 0x000fe40008000000 */
[----:B------:R-:W-:Y:S01]  /*1550*/  HGMMA.64x256x16.F32.BF16 R24, gdesc[UR8].tnspA.tnspB, RZ, !UPT, gsb0 ;  /* 0x63e00000081879f0 */ /* 0x000fe2000c0018ff */
[----:B------:R-:W-:Y:S01]  /*1560*/  UIADD3 UR8, UR5, 0x400, URZ ;  /* 0x0000040005087890 */ /* 0x000fe2000fffe03f */
[----:B------:R-:W-:Y:S01]  /*1570*/  UMOV UR9, 0x40000040 ;  /* 0x4000004000097882 */ /* 0x000fe20000000000 */
[----:B------:R-:W-:Y:S02]  /*1580*/  WARPGROUP.DEPBAR.LE gsb0, 0x0 ;  /* 0x00008000000079c5 */ /* 0x000fe40000010000 */
[----:B------:R-:W-:Y:S01]  /*1590*/  STL.64 [R1], R24 ;  /* 0x0000001801007387 */ /* 0x000fe20000100a00 */
[----:B------:R-:W-:Y:S01]  /*15a0*/  IMAD.MOV.U32 R235, RZ, RZ, R46 ;  /* 0x000000ffffeb7224 */ /* 0x000fe200078e002e */
[----:B------:R-:W-:Y:S01]  /*15b0*/  MOV R234, R47 ;  /* 0x0000002f00ea7202 */ /* 0x000fe20000000f00 */
[----:B------:R-:W-:Y:S01]  /*15c0*/  IMAD.MOV.U32 R233, RZ, RZ, R48 ;  /* 0x000000ffffe97224 */ /* 0x000fe200078e0030 */
[----:B------:R-:W-:Y:S01]  /*15d0*/  STL.64 [R1+0x8], R26 ;  /* 0x0000081a01007387 */ /* 0x000fe20000100a00 */
        /* <DEDUP_REMOVED lines=55> */
[----:B--2---:R-:W-:Y:S01]  /*1950*/  MOV R5, R147 ;  /* 0x0000009300057202 */ /* 0x004fe20000000f00 */
[----:B------:R-:W-:Y:S01]  /*1960*/  IMAD.MOV.U32 R168, RZ, RZ, R84 ;  /* 0x000000ffffa87224 */ /* 0x000fe200078e0054 */
[----:B------:R2:W-:Y:S01]  /*1970*/  STL.64 [R1+0x50], R44 ;  /* 0x0000502c01007387 */ /* 0x0005e20000100a00 */
[----:B------:R-:W-:-:S02]  /*1980*/  IMAD.MOV.U32 R169, RZ, RZ, R85 ;  /* 0x000000ffffa97224 */ /* 0x000fc400078e0055 */
[----:B------:R-:W-:Y:S01]  /*1990*/  IMAD.MOV.U32 R170, RZ, RZ, R86 ;  /* 0x000000ffffaa7224 */ /* 0x000fe200078e0056 */
[----:B------:R-:W-:Y:S01]  /*19a0*/  STL [R1+0x578], R160 ;  /* 0x000578a001007387 */ /* 0x000fe20000100800 */
[----:B------:R-:W-:Y:S02]  /*19b0*/  IMAD.MOV.U32 R172, RZ, RZ, R88 ;  /* 0x000000ffffac7224 */ /* 0x000fe400078e0058 */
[----:B------:R-:W-:Y:S02]  /*19c0*/  IMAD.MOV.U32 R173, RZ, RZ, R89 ;  /* 0x000000ffffad7224 */ /* 0x000fe400078e0059 */
[----:B------:R-:W-:Y:S02]  /*19d0*/  IMAD.MOV.U32 R174, RZ, RZ, R90 ;  /* 0x000000ffffae7224 */ /* 0x000fe400078e005a */
[----:B------:R-:W-:Y:S02]  /*19e0*/  IMAD.MOV.U32 R175, RZ, RZ, R91 ;  /* 0x000000ffffaf7224 */ /* 0x000fe400078e005b */
[----:B------:R-:W-:-:S02]  /*19f0*/  IMAD.MOV.U32 R177, RZ, RZ, R93 ;  /* 0x000000ffffb17224 */ /* 0x000fc400078e005d */
[----:B------:R-:W-:Y:S02]  /*1a00*/  IMAD.MOV.U32 R178, RZ, RZ, R94 ;  /* 0x000000ffffb27224 */ /* 0x000fe400078e005e */
        /* <DEDUP_REMOVED lines=32> */
[----:B---3--:R-:W-:Y:S02]  /*1c10*/  IMAD.MOV.U32 R17, RZ, RZ, R135 ;  /* 0x000000ffff117224 */ /* 0x008fe400078e0087 */
[----:B0-----:R-:W-:Y:S02]  /*1c20*/  IMAD.MOV.U32 R16, RZ, RZ, R136 ;  /* 0x000000ffff107224 */ /* 0x001fe400078e0088 */
        /* <DEDUP_REMOVED lines=9> */
[----:B-1----:R-:W-:Y:S02]  /*1cc0*/  IMAD.MOV.U32 R3, RZ, RZ, R149 ;  /* 0x000000ffff037224 */ /* 0x002fe400078e0095 */
[----:B----4-:R-:W-:Y:S02]  /*1cd0*/  IMAD.MOV.U32 R2, RZ, RZ, R150 ;  /* 0x000000ffff027224 */ /* 0x010fe400078e0096 */
[----:B------:R-:W-:Y:S02]  /*1ce0*/  IMAD.MOV.U32 R0, RZ, RZ, R151 ;  /* 0x000000ffff007224 */ /* 0x000fe400078e0097 */
[----:B--2---:R-:W-:-:S06]  /*1cf0*/  WARPGROUP.ARRIVE ;  /* 0x00000000000079c5 */ /* 0x004fcc0000000000 */
[----:B------:R-:W-:Y:S03]  /*1d00*/  HGMMA.64x256x16.F32.BF16 R24, gdesc[UR8].tnspA.tnspB, RZ, !UPT, gsb0 ;  /* 0x63e00000081879f0 */ /* 0x000fe6000c0018ff */
[----:B------:R-:W-:Y:S02]  /*1d10*/  WARPGROUP.DEPBAR.LE gsb0, 0x0 ;  /* 0x00008000000079c5 */ /* 0x000fe40000010000 */
[----:B------:R-:W-:Y:S04]  /*1d20*/  STL.64 [R1+0x570], R150 ;  /* 0x0005709601007387 */ /* 0x000fe80000100a00 */
        /* <DEDUP_REMOVED lines=20> */
[----:B------:R0:W-:Y:S04]  /*1e70*/  STL.64 [R1+0x4c8], R108 ;  /* 0x0004c86c01007387 */ /* 0x0001e80000100a00 */
[----:B0-----:R-:W2:Y:S04]  /*1e80*/  LDL.LU R108, [R1] ;  /* 0x00000000016c7983 */ /* 0x001ea80000300800 */
[----:B------:R-:W2:Y:S04]  /*1e90*/  LDL.LU R109, [R1+0x4] ;  /* 0x00000400016d7983 */ /* 0x000ea80000300800 */
        /* <DEDUP_REMOVED lines=19> */
[----:B------:R-:W2:Y:S01]  /*1fd0*/  LDL.LU R129, [R1+0x54] ;  /* 0x0000540001817983 */ /* 0x000ea20000300800 */
        /* <DEDUP_REMOVED lines=20> */
[----:B------:R-:W-:Y:S01]  /*2120*/  UIADD3 UR8, UR5, 0x80, URZ ;  /* 0x0000008005087890 */ /* 0x000fe2000fffe03f */
[----:B------:R-:W-:Y:S01]  /*2130*/  IMAD.MOV.U32 R143, RZ, RZ, R222 ;  /* 0x000000ffff8f7224 */ /* 0x000fe200078e00de */
[----:B------:R-:W-:Y:S01]  /*2140*/  UIADD3 UR10, UR6, 0x80, URZ ;  /* 0x00000080060a7890 */ /* 0x000fe2000fffe03f */
[----:B------:R-:W-:Y:S01]  /*2150*/  IMAD.MOV.U32 R144, RZ, RZ, R221 ;  /* 0x000000ffff907224 */ /* 0x000fe200078e00dd */
[----:B------:R-:W-:Y:S01]  /*2160*/  UMOV UR9, 0x40000040 ;  /* 0x4000004000097882 */ /* 0x000fe20000000000 */
[----:B------:R-:W-:Y:S01]  /*2170*/  IMAD.MOV.U32 R146, RZ, RZ, R219 ;  /* 0x000000ffff927224 */ /* 0x000fe200078e00db */
[----:B------:R-:W-:Y:S01]  /*2180*/  UMOV UR11, 0x40000040 ;  /* 0x40000040000b7882 */ /* 0x000fe20000000000 */
        /* <DEDUP_REMOVED lines=22> */
[----:B------:R-:W-:-:S06]  /*22f0*/  IMAD.MOV.U32 R234, RZ, RZ, R2 ;  /* 0x000000ffffea7224 */ /* 0x000fcc00078e0002 */
[----:B--2---:R-:W-:-:S06]  /*2300*/  WARPGROUP.ARRIVE ;  /* 0x00000000000079c5 */ /* 0x004fcc0000000000 */
[----:B------:R-:W-:Y:S03]  /*2310*/  HGMMA.64x256x16.F32.BF16 R108, gdesc[UR8].tnspA.tnspB, R108, gsb0 ;  /* 0x63e00000086c79f0 */ /* 0x000fe6000800186c */
[----:B------:R-:W-:Y:S02]  /*2320*/  WARPGROUP.DEPBAR.LE gsb0, 0x0 ;  /* 0x00008000000079c5 */ /* 0x000fe40000010000 */
[----:B------:R-:W-:Y:S04]  /*2330*/  STL.64 [R1], R108 ;  /* 0x0000006c01007387 */ /* 0x000fe80000100a00 */
        /* <DEDUP_REMOVED lines=63> */
[----:B0-----:R-:W2:Y:S04]  /*2730*/  LDL.LU R160, [R1+0x578] ;  /* 0x0005780001a07983 */ /* 0x001ea80000300800 */
[----:B------:R-:W3:Y:S04]  /*2740*/  LDL.LU.64 R150, [R1+0x570] ;  /* 0x0005700001967983 */ /* 0x000ee80000300a00 */
        /* <DEDUP_REMOVED lines=20> */
[----:B------:R-:W3:Y:S01]  /*2890*/  LDL.LU.64 R108, [R1+0x4c8] ;  /* 0x0004c800016c7983 */ /* 0x000ee20000300a00 */
[----:B------:R-:W-:Y:S01]  /*28a0*/  UIADD3 UR8, UR5, 0x480, URZ ;  /* 0x0000048005087890 */ /* 0x000fe2000fffe03f */
[----:B------:R-:W-:Y:S01]  /*28b0*/  UMOV UR9, 0x40000040 ;  /* 0x4000004000097882 */ /* 0x000fe20000000000 */
[----:B---3--:R-:W-:-:S07]  /*28c0*/  WARPGROUP.ARRIVE ;  /* 0x00000000000079c5 */ /* 0x008fce0000000000 */
[----:B------:R-:W-:Y:S03]  /*28d0*/  HGMMA.64x256x16.F32.BF16 R24, gdesc[UR8].tnspA.tnspB, R24, gsb0 ;  /* 0x63e00000081879f0 */ /* 0x000fe60008001818 */
        /* <DEDUP_REMOVED lines=65> */
[----:B0-----:R-:W3:Y:S04]  /*2cf0*/  LDL.LU.64 R24, [R1] ;  /* 0x0000000001187983 */ /* 0x001ee80000300a00 */
        /* <DEDUP_REMOVED lines=63> */
[----:B------:R-:W-:-:S02]  /*30f0*/  UIADD3 UR8, UR5, 0x100, URZ ;  /* 0x0000010005087890 */ /* 0x000fc4000fffe03f */
[----:B------:R-:W-:Y:S01]  /*3100*/  UIADD3 UR10, UR6, 0x100, URZ ;  /* 0x00000100060a7890 */ /* 0x000fe2000fffe03f */
[----:B------:R-:W-:Y:S01]  /*3110*/  UMOV UR9, 0x40000040 ;  /* 0x4000004000097882 */ /* 0x000fe20000000000 */
[----:B------:R-:W-:Y:S01]  /*3120*/  UMOV UR11, 0x40000040 ;  /* 0x40000040000b7882 */ /* 0x000fe20000000000 */
[----:B---3--:R-:W-:-:S06]  /*3130*/  WARPGROUP.ARRIVE ;  /* 0x00000000000079c5 */ /* 0x008fcc0000000000 */
[----:B------:R-:W-:Y:S03]  /*3140*/  HGMMA.64x256x16.F32.BF16 R24, gdesc[UR8].tnspA.tnspB, R24, gsb0 ;  /* 0x63e00000081879f0 */ /* 0x000fe60008001818 */
[----:B------:R-:W-:Y:S02]  /*3150*/  WARPGROUP.DEPBAR.LE gsb0, 0x0 ;  /* 0x00008000000079c5 */ /* 0x000fe40000010000 */
[----:B------:R-:W-:Y:S01]  /*3160*/  STL.64 [R1], R24 ;  /* 0x0000001801007387 */ /* 0x000fe20000100a00 */
[----:B------:R-:W-:Y:S01]  /*3170*/  MOV R4, R150 ;  /* 0x0000009600047202 */ /* 0x000fe20000000f00 */
[----:B------:R-:W-:Y:S01]  /*3180*/  IMAD.MOV.U32 R0, RZ, RZ, R151 ;  /* 0x000000ffff007224 */ /* 0x000fe200078e0097 */
[----:B------:R-:W-:Y:S01]  /*3190*/  MOV R9, R145 ;  /* 0x0000009100097202 */ /* 0x000fe20000000f00 */
        /* <DEDUP_REMOVED lines=36> */
[----:B------:R0:W-:Y:S01]  /*33e0*/  STL.64 [R1+0x50], R44 ;  /* 0x0000502c01007387 */ /* 0x0001e20000100a00 */
[----:B------:R-:W-:Y:S01]  /*33f0*/  IMAD.MOV.U32 R210, RZ, RZ, R126 ;  /* 0x000000ffffd27224 */ /* 0x000fe200078e007e */
[----:B------:R-:W-:Y:S01]  /*3400*/  MOV R179, R95 ;  /* 0x0000005f00b37202 */ /* 0x000fe20000000f00 */
[----:B------:R-:W-:Y:S01]  /*3410*/  IMAD.MOV.U32 R211, RZ, RZ, R127 ;  /* 0x000000ffffd37224 */ /* 0x000fe200078e007f */
[----:B------:R-:W3:Y:S01]  /*3420*/  LDL.LU.64 R150, [R1+0x4c0] ;  /* 0x0004c00001967983 */ /* 0x000ee20000300a00 */
        /* <DEDUP_REMOVED lines=36> */
[----:B------:R-:W-:-:S02]  /*3670*/  IMAD.MOV.U32 R187, RZ, RZ, R103 ;  /* 0x000000ffffbb7224 */ /* 0x000fc400078e0067 */
[----:B------:R-:W-:Y:S01]  /*3680*/  IMAD.MOV.U32 R185, RZ, RZ, R101 ;  /* 0x000000ffffb97224 */ /* 0x000fe200078e0065 */
[----:B------:R-:W3:Y:S01]  /*3690*/  LDL.LU.64 R130, [R1+0x470] ;  /* 0x0004700001827983 */ /* 0x000ee20000300a00 */
[----:B------:R-:W-:Y:S02]  /*36a0*/  IMAD.MOV.U32 R182, RZ, RZ, R98 ;  /* 0x000000ffffb67224 */ /* 0x000fe400078e0062 */
[----:B------:R-:W-:Y:S01]  /*36b0*/  IMAD.MOV.U32 R183, RZ, RZ, R99 ;  /* 0x000000ffffb77224 */ /* 0x000fe200078e0063 */
[----:B------:R-:W3:Y:S01]  /*36c0*/  LDL.LU.64 R128, [R1+0x468] ;  /* 0x0004680001807983 */ /* 0x000ee20000300a00 */
[----:B------:R-:W-:Y:S02]  /*36d0*/  IMAD.MOV.U32 R180, RZ, RZ, R96 ;  /* 0x000000ffffb47224 */ /* 0x000fe400078e0060 */
        /* <DEDUP_REMOVED lines=82> */
[----:B0-----:R-:W3:Y:S04]  /*3c00*/  LDL.LU.64 R44, [R1+0x318] ;  /* 0x00031800012c7983 */ /* 0x001ee80000300a00 */
        /* <DEDUP_REMOVED lines=11> */
[----:B------:R-:W-:-:S02]  /*3cc0*/  UMOV UR9, 0x40000040 ;  /* 0x4000004000097882 */ /* 0x000fc40000000000 */
[----:B--2---:R-:W-:Y:S01]  /*3cd0*/  STL [R1+0x2b8], R160 ;  /* 0x0002b8a001007387 */ /* 0x004fe20000100800 */
[----:B---3--:R-:W-:-:S06]  /*3ce0*/  WARPGROUP.ARRIVE ;  /* 0x00000000000079c5 */ /* 0x008fcc0000000000 */
        /* <DEDUP_REMOVED lines=55> */
[----:B------:R-:W-:-:S02]  /*4060*/  IMAD.MOV.U32 R139, RZ, RZ, R229 ;  /* 0x000000ffff8b7224 */ /* 0x000fc400078e00e5 */
[----:B------:R-:W-:Y:S02]  /*4070*/  IMAD.MOV.U32 R140, RZ, RZ, R228 ;  /* 0x000000ffff8c7224 */ /* 0x000fe400078e00e4 */
[----:B------:R-:W-:Y:S02]  /*4080*/  IMAD.MOV.U32 R141, RZ, RZ, R227 ;  /* 0x000000ffff8d7224 */ /* 0x000fe400078e00e3 */
[----:B------:R-:W-:Y:S01]  /*4090*/  IMAD.MOV.U32 R142, RZ, RZ, R226 ;  /* 0x000000ffff8e7224 */ /* 0x000fe200078e00e2 */
[----:B------:R-:W-:Y:S01]  /*40a0*/  MOV R226, R12 ;  /* 0x0000000c00e27202 */ /* 0x000fe20000000f00 */
[----:B------:R-:W-:Y:S02]  /*40b0*/  IMAD.MOV.U32 R144, RZ, RZ, R224 ;  /* 0x000000ffff907224 */ /* 0x000fe400078e00e0 */
[----:B------:R-:W-:Y:S02]  /*40c0*/  IMAD.MOV.U32 R145, RZ, RZ, R223 ;  /* 0x000000ffff917224 */ /* 0x000fe400078e00df */
[----:B------:R-:W-:-:S02]  /*40d0*/  IMAD.MOV.U32 R146, RZ, RZ, R222 ;  /* 0x000000ffff927224 */ /* 0x000fc400078e00de */
[----:B------:R-:W-:Y:S01]  /*40e0*/  IMAD.MOV.U32 R147, RZ, RZ, R221 ;  /* 0x000000ffff937224 */ /* 0x000fe200078e00dd */
[----:B------:R-:W-:Y:S01]  /*40f0*/  MOV R221, R18 ;  /* 0x0000001200dd7202 */ /* 0x000fe20000000f00 */
[----:B------:R-:W-:Y:S02]  /*4100*/  IMAD.MOV.U32 R149, RZ, RZ, R219 ;  /* 0x000000ffff957224 */ /* 0x000fe400078e00db */
[----:B------:R-:W-:Y:S02]  /*4110*/  IMAD.MOV.U32 R150, RZ, RZ, R218 ;  /* 0x000000ffff967224 */ /* 0x000fe400078e00da */
[----:B------:R-:W-:Y:S02]  /*4120*/  IMAD.MOV.U32 R151, RZ, RZ, R217 ;  /* 0x000000ffff977224 */ /* 0x000fe400078e00d9 */
[----:B------:R-:W-:Y:S01]  /*4130*/  IMAD.MOV.U32 R160, RZ, RZ, R216 ;  /* 0x000000ffffa07224 */ /* 0x000fe200078e00d8 */
[----:B------:R-:W-:Y:S01]  /*4140*/  MOV R216, R23 ;  /* 0x0000001700d87202 */ /* 0x000fe20000000f00 */
[----:B------:R-:W-:-:S02]  /*4150*/  IMAD.MOV.U32 R130, RZ, RZ, R16 ;  /* 0x000000ffff827224 */ /* 0x000fc400078e0010 */
        /* <DEDUP_REMOVED lines=8> */
[----:B------:R-:W-:Y:S01]  /*41e0*/  IMAD.MOV.U32 R219, RZ, RZ, R20 ;  /* 0x000000ffffdb7224 */ /* 0x000fe200078e0014 */
[----:B------:R0:W5:Y:S01]  /*41f0*/  LDL.LU R16, [R1+0x2c4] ;  /* 0x0002c40001107983 */ /* 0x0001620000300800 */
[----:B------:R-:W-:-:S02]  /*4200*/  IMAD.MOV.U32 R220, RZ, RZ, R19 ;  /* 0x000000ffffdc7224 */ /* 0x000fc400078e0013 */
[----:B------:R-:W-:Y:S01]  /*4210*/  IMAD.MOV.U32 R222, RZ, RZ, R17 ;  /* 0x000000ffffde7224 */ /* 0x000fe200078e0011 */
[----:B------:R0:W5:Y:S01]  /*4220*/  LDL.LU R3, [R1+0x2c0] ;  /* 0x0002c00001037983 */ /* 0x0001620000300800 */
[----:B------:R-:W-:Y:S02]  /*4230*/  IMAD.MOV.U32 R223, RZ, RZ, R15 ;  /* 0x000000ffffdf7224 */ /* 0x000fe400078e000f */
[----:B------:R-:W-:Y:S01]  /*4240*/  IMAD.MOV.U32 R224, RZ, RZ, R14 ;  /* 0x000000ffffe07224 */ /* 0x000fe200078e000e */
[----:B------:R0:W5:Y:S01]  /*4250*/  LDL.LU R2, [R1+0x2bc] ;  /* 0x0002bc0001027983 */ /* 0x0001620000300800 */
        /* <DEDUP_REMOVED lines=76> */
[----:B-1----:R0:W5:Y:S04]  /*4720*/  LDL.LU R160, [R1+0x2b8] ;  /* 0x0002b80001a07983 */ /* 0x0021680000300800 */
[----:B------:R-:W2:Y:S04]  /*4730*/  LDL.LU.64 R150, [R1+0x2b0] ;  /* 0x0002b00001967983 */ /* 0x000ea80000300a00 */
        /* <DEDUP_REMOVED lines=20> */
[----:B------:R-:W2:Y:S01]  /*4880*/  LDL.LU.64 R108, [R1+0x208] ;  /* 0x00020800016c7983 */ /* 0x000ea20000300a00 */
[----:B------:R-:W-:Y:S01]  /*4890*/  UIADD3 UR8, UR5, 0x580, URZ ;  /* 0x0000058005087890 */ /* 0x000fe2000fffe03f */
[----:B------:R-:W-:Y:S01]  /*48a0*/  UMOV UR9, 0x40000040 ;  /* 0x4000004000097882 */ /* 0x000fe20000000000 */
[----:B--2---:R-:W-:-:S07]  /*48b0*/  WARPGROUP.ARRIVE ;  /* 0x00000000000079c5 */ /* 0x004fce0000000000 */
[----:B------:R-:W-:Y:S03]  /*48c0*/  HGMMA.64x256x16.F32.BF16 R24, gdesc[UR8].tnspA.tnspB, R24, gsb0 ;  /* 0x63e00000081879f0 */ /* 0x000fe60008001818 */
[----:B------:R-:W-:Y:S02]  /*48d0*/  WARPGROUP.DEPBAR.LE gsb0, 0x0 ;  /* 0x00008000000079c5 */ /* 0x000fe40000010000 */
[----:B0-----:R-:W-:Y:S05]  /*48e0*/  @!P1 BRA `(.L_x_18) ;  /* 0x0000004000b49947 */ /* 0x001fea0003800000 */
[----:B------:R-:W-:-:S04]  /*48f0*/  UIADD3 UR5, UR39, 0x1, URZ ;  /* 0x0000000127057890 */ /* 0x000fc8000fffe03f */
[----:B------:R-:W-:-:S04]  /*4900*/  UISETP.NE.AND UP0, UPT, UR5, 0x3, UPT ;  /* 0x000000030500788c */ /* 0x000fc8000bf05270 */
[----:B------:R-:W-:Y:S02]  /*4910*/  USEL UR6, URZ, 0x1, UP0 ;  /* 0x000000013f067887 */ /* 0x000fe40008000000 */
[----:B------:R-:W-:Y:S02]  /*4920*/  USEL UR5, UR5, URZ, UP0 ;  /* 0x0000003f05057287 */ /* 0x000fe40008000000 */
[----:B------:R-:W-:-:S06]  /*4930*/  ULOP3.LUT UR6, UR38, UR6, URZ, 0x3c, !UPT ;  /* 0x0000000626067292 */ /* 0x000fcc000f8e3c3f */
[----:B------:R-:W-:Y:S01]  /*4940*/  MOV R0, UR6 ;  /* 0x0000000600007c02 */ /* 0x000fe20008000f00 */
[----:B------:R-:W-:-:S06]  /*4950*/  UMOV UR6, UR39 ;  /* 0x0000002700067c82 */ /* 0x000fcc0008000000 */
.L_x_25:
[----:B------:R-:W-:Y:S05]  /*4960*/  @!P0 BRA `(.L_x_19) ;  /* 0x0000000000048947 */ /* 0x000fea0003800000 */
[----:B------:R-:W-:Y:S01]  /*4970*/  BPT.TRAP 0x1 ;  /* 0x000000040000795c */ /* 0x000fe20000300000 */
.L_x_19:
[----:B------:R-:W0:Y:S01]  /*4980*/  S2UR UR8, SR_CgaCtaId ;  /* 0x00000000000879c3 */ /* 0x000e220000008800 */
[----:B------:R-:W-:Y:S01]  /*4990*/  UMOV UR7, 0x400 ;  /* 0x0000040000077882 */ /* 0x000fe20000000000 */
[----:B------:R-:W-:Y:S01]  /*49a0*/  SHF.L.U32 R4, R0, 0x1f, RZ ;  /* 0x0000001f00047819 */ /* 0x000fe200000006ff */
[----:B0-----:R-:W-:-:S04]  /*49b0*/  ULEA UR7, UR8, UR7, 0x18 ;  /* 0x0000000708077291 */ /* 0x001fc8000f8ec03f */
[----:B------:R-:W-:-:S09]  /*49c0*/  ULEA UR8, UR5, UR7, 0x3 ;  /* 0x0000000705087291 */ /* 0x000fd2000f8e183f */
[----:B------:R0:W1:Y:S01]  /*49d0*/  SYNCS.PHASECHK.TRANS64.TRYWAIT P1, [UR8], R4 ;  /* 0x00000004ff0075a7 */ /* 0x0000620008020148 */
[----:B------:R-:W-:Y:S05]  /*49e0*/  @!P0 BRA `(.L_x_20) ;  /* 0x0000000000048947 */ /* 0x000fea0003800000 */
[----:B------:R-:W-:Y:S01]  /*49f0*/  BPT.TRAP 0x1 ;  /* 0x000000040000795c */ /* 0x000fe20000300000 */
.L_x_20:
[----:B-1----:R-:W-:Y:S05]  /*4a00*/  @P1 BRA `(.L_x_21) ;  /* 0x0000000000081947 */ /* 0x002fea0003800000 */
[----:B------:R-:W1:Y:S02]  /*4a10*/  SYNCS.PHASECHK.TRANS64.TRYWAIT P1, [UR8], R4 ;  /* 0x00000004ff0075a7 */ /* 0x000e640008020148 */
[----:B-1----:R-:W-:Y:S05]  /*4a20*/  @!P1 BRA `(.L_x_22) ;  /* 0x0000016c00b09947 */ /* 0x002fea0003800000 */
.L_x_21:
        /* <DEDUP_REMOVED lines=64> */
[----:B--2---:R-:W2:Y:S04]  /*4e30*/  LDL.LU.64 R24, [R1] ;  /* 0x0000000001187983 */ /* 0x004ea80000300a00 */
        /* <DEDUP_REMOVED lines=63> */
[----:B------:R-:W-:-:S02]  /*5230*/  ULEA UR12, UR5, UR45, 0xb ;  /* 0x0000002d050c7291 */ /* 0x000fc4000f8e583f */
[----:B------:R-:W-:Y:S01]  /*5240*/  ULEA UR13, UR5, UR4, 0xb ;  /* 0x00000004050d7291 */ /* 0x000fe2000f8e583f */
[----:B-----5:R-:W-:Y:S01]  /*5250*/  STL [R1+0x2c8], R16 ;  /* 0x0002c81001007387 */ /* 0x020fe20000100800 */
[----:B------:R-:W-:Y:S01]  /*5260*/  UMOV UR9, 0x40000040 ;  /* 0x4000004000097882 */ /* 0x000fe20000000000 */
[----:B------:R-:W-:Y:S02]  /*5270*/  UMOV UR11, 0x40000040 ;  /* 0x40000040000b7882 */ /* 0x000fe40000000000 */
[----:B------:R-:W-:Y:S01]  /*5280*/  UMOV UR8, UR12 ;  /* 0x0000000c00087c82 */ /* 0x000fe20008000000 */
[----:B------:R-:W-:Y:S01]  /*5290*/  STL [R1+0x2c4], R3 ;  /* 0x0002c40301007387 */ /* 0x000fe20000100800 */
[----:B------:R-:W-:-:S03]  /*52a0*/  UMOV UR10, UR13 ;  /* 0x0000000d000a7c82 */ /* 0x000fc60008000000 */
[----:B------:R3:W-:Y:S04]  /*52b0*/  STL [R1+0x2c0], R2 ;  /* 0x0002c00201007387 */ /* 0x0007e80000100800 */
[----:B------:R4:W-:Y:S01]  /*52c0*/  STL [R1+0x2bc], R0 ;  /* 0x0002bc0001007387 */ /* 0x0009e20000100800 */
[----:B--2---:R-:W-:-:S06]  /*52d0*/  WARPGROUP.ARRIVE ;  /* 0x00000000000079c5 */ /* 0x004fcc0000000000 */
[----:B------:R-:W-:Y:S03]  /*52e0*/  HGMMA.64x256x16.F32.BF16 R24, gdesc[UR8].tnspA.tnspB, R24, gsb0 ;  /* 0x63e00000081879f0 */ /* 0x000fe60008001818 */
[----:B------:R-:W-:Y:S02]  /*52f0*/  WARPGROUP.DEPBAR.LE gsb0, 0x0 ;  /* 0x00008000000079c5 */ /* 0x000fe40000010000 */
[----:B------:R-:W-:Y:S01]  /*5300*/  STL.64 [R1], R24 ;  /* 0x0000001801007387 */ /* 0x000fe20000100a00 */
[----:B---3--:R-:W-:Y:S01]  /*5310*/  MOV R2, R150 ;  /* 0x0000009600027202 */ /* 0x008fe20000000f00 */
[----:B----4-:R-:W-:Y:S01]  /*5320*/  IMAD.MOV.U32 R0, RZ, RZ, R151 ;  /* 0x000000ffff007224 */ /* 0x010fe200078e0097 */
[----:B------:R-:W-:Y:S01]  /*5330*/  MOV R6, R146 ;  /* 0x0000009200067202 */ /* 0x000fe20000000f00 */
[----:B------:R-:W-:Y:S01]  /*5340*/  STL.64 [R1+0x8], R26 ;  /* 0x0000081a01007387 */ /* 0x000fe20000100a00 */
[----:B01----:R-:W-:Y:S01]  /*5350*/  IMAD.MOV.U32 R4, RZ, RZ, R148 ;  /* 0x000000ffff047224 */ /* 0x003fe200078e0094 */
        /* <DEDUP_REMOVED lines=38> */
[----:B------:R-:W2:Y:S01]  /*55c0*/  LDL.LU.64 R150, [R1+0x780] ;  /* 0x0007800001967983 */ /* 0x000ea20000300a00 */
        /* <DEDUP_REMOVED lines=56> */
[----:B------:R-:W-:-:S02]  /*5950*/  IMAD.MOV.U32 R168, RZ, RZ, R84 ;  /* 0x000000ffffa87224 */ /* 0x000fc400078e0054 */
[----:B------:R-:W-:Y:S01]  /*5960*/  IMAD.MOV.U32 R169, RZ, RZ, R85 ;  /* 0x000000ffffa97224 */ /* 0x000fe200078e0055 */
[----:B------:R-:W2:Y:S01]  /*5970*/  LDL.LU.64 R120, [R1+0x708] ;  /* 0x0007080001787983 */ /* 0x000ea20000300a00 */
[----:B------:R-:W-:Y:S02]  /*5980*/  IMAD.MOV.U32 R167, RZ, RZ, R83 ;  /* 0x000000ffffa77224 */ /* 0x000fe400078e0053 */
[----:B------:R-:W-:Y:S01]  /*5990*/  IMAD.MOV.U32 R164, RZ, RZ, R80 ;  /* 0x000000ffffa47224 */ /* 0x000fe200078e0050 */
[----:B------:R-:W2:Y:S01]  /*59a0*/  LDL.LU.64 R118, [R1+0x700] ;  /* 0x0007000001767983 */ /* 0x000ea20000300a00 */
[----:B------:R-:W-:Y:S02]  /*59b0*/  IMAD.MOV.U32 R165, RZ, RZ, R81 ;  /* 0x000000ffffa57224 */ /* 0x000fe400078e0051 */
        /* <DEDUP_REMOVED lines=38> */
[----:B------:R-:W-:-:S03]  /*5c20*/  IMAD.MOV.U32 R234, RZ, RZ, R47 ;  /* 0x000000ffffea7224 */ /* 0x000fc600078e002f */
        /* <DEDUP_REMOVED lines=23> */
[----:B0-----:R-:W2:Y:S04]  /*5da0*/  LDL.LU.64 R44, [R1+0x5d8] ;  /* 0x0005d800012c7983 */ /* 0x001ea80000300a00 */
        /* <DEDUP_REMOVED lines=11> */
[----:B------:R-:W-:-:S02]  /*5e60*/  UMOV UR9, 0x40000040 ;  /* 0x4000004000097882 */ /* 0x000fc40000000000 */
[----:B------:R-:W-:Y:S01]  /*5e70*/  STL [R1+0x580], R160 ;  /* 0x000580a001007387 */ /* 0x000fe20000100800 */
[----:B--2---:R-:W-:-:S06]  /*5e80*/  WARPGROUP.ARRIVE ;  /* 0x00000000000079c5 */ /* 0x004fcc0000000000 */
        /* <DEDUP_REMOVED lines=66> */
[----:B------:R-:W-:Y:S01]  /*62b0*/  IMAD.MOV.U32 R145, RZ, RZ, R220 ;  /* 0x000000ffff917224 */ /* 0x000fe200078e00dc */
[----:B------:R-:W-:Y:S01]  /*62c0*/  MOV R220, R16 ;  /* 0x0000001000dc7202 */ /* 0x000fe20000000f00 */
[----:B------:R-:W-:Y:S02]  /*62d0*/  IMAD.MOV.U32 R146, RZ, RZ, R219 ;  /* 0x000000ffff927224 */ /* 0x000fe400078e00db */
[----:B------:R-:W-:Y:S02]  /*62e0*/  IMAD.MOV.U32 R147, RZ, RZ, R218 ;  /* 0x000000ffff937224 */ /* 0x000fe400078e00da */
[----:B------:R-:W-:Y:S01]  /*62f0*/  IMAD.MOV.U32 R149, RZ, RZ, R216 ;  /* 0x000000ffff957224 */ /* 0x000fe200078e00d8 */
[----:B------:R-:W-:Y:S01]  /*6300*/  MOV R216, R20 ;  /* 0x0000001400d87202 */ /* 0x000fe20000000f00 */
        /* <DEDUP_REMOVED lines=19> */
[----:B------:R-:W-:Y:S01]  /*6440*/  IMAD.MOV.U32 R235, RZ, RZ, R0 ;  /* 0x000000ffffeb7224 */ /* 0x000fe200078e0000 */
[----:B------:R-:W-:Y:S02]  /*6450*/  UIADD3 UR8, UR12, 0x80, URZ ;  /* 0x000000800c087890 */ /* 0x000fe4000fffe03f */
[----:B------:R-:W-:Y:S01]  /*6460*/  UIADD3 UR10, UR13, 0x80, URZ ;  /* 0x000000800d0a7890 */ /* 0x000fe2000fffe03f */
[----:B------:R-:W-:Y:S01]  /*6470*/  UMOV UR9, 0x40000040 ;  /* 0x4000004000097882 */ /* 0x000fe20000000000 */
[----:B------:R-:W-:Y:S01]  /*6480*/  UMOV UR11, 0x40000040 ;  /* 0x40000040000b7882 */ /* 0x000fe20000000000 */
        /* <DEDUP_REMOVED lines=236> */
[----:B------:R-:W-:Y:S01]  /*7350*/  STL.64 [R1+0x30], R36 ;  /* 0x0000302401007387 */ /* 0x000fe20000100a00 */
[----:B------:R-:W-:-:S03]  /*7360*/  MOV R5, R150 ;  /* 0x0000009600057202 */ /* 0x000fc60000000f00 */
[----:B------:R-:W-:Y:S01]  /*7370*/  STL.64 [R1+0x38], R38 ;  /* 0x0000382601007387 */ /* 0x000fe20000100a00 */
[----:B------:R-:W-:-:S03]  /*7380*/  IMAD.MOV.U32 R4, RZ, RZ, R151 ;  /* 0x000000ffff047224 */ /* 0x000fc600078e0097 */
[----:B------:R-:W-:Y:S01]  /*7390*/  STL.64 [R1+0x40], R40 ;  /* 0x0000402801007387 */ /* 0x000fe20000100a00 */
[----:B------:R-:W-:-:S03]  /*73a0*/  IMAD.MOV.U32 R7, RZ, RZ, R148 ;  /* 0x000000ffff077224 */ /* 0x000fc600078e0094 */
[----:B------:R-:W-:Y:S01]  /*73b0*/  STL.64 [R1+0x48], R42 ;  /* 0x0000482a01007387 */ /* 0x000fe20000100a00 */
[----:B------:R-:W-:Y:S01]  /*73c0*/  IMAD.MOV.U32 R6, RZ, RZ, R149 ;  /* 0x000000ffff067224 */ /* 0x000fe200078e0095 */
[----:B------:R-:W-:Y:S02]  /*73d0*/  MOV R9, R146 ;  /* 0x0000009200097202 */ /* 0x000fe40000000f00 */
[----:B------:R0:W-:Y:S01]  /*73e0*/  STL.64 [R1+0x50], R44 ;  /* 0x0000502c01007387 */ /* 0x0001e20000100a00 */
[----:B------:R-:W-:-:S03]  /*73f0*/  IMAD.MOV.U32 R8, RZ, RZ, R147 ;  /* 0x000000ffff087224 */ /* 0x000fc600078e0093 */
[----:B------:R-:W3:Y:S01]  /*7400*/  LDL.LU.64 R150, [R1+0x4c8] ;  /* 0x0004c80001967983 */ /* 0x000ee20000300a00 */
[----:B------:R-:W-:Y:S01]  /*7410*/  IMAD.MOV.U32 R11, RZ, RZ, R144 ;  /* 0x000000ffff0b7224 */ /* 0x000fe200078e0090 */
[----:B------:R-:W-:Y:S01]  /*7420*/  MOV R13, R142 ;  /* 0x0000008e000d7202 */ /* 0x000fe20000000f00 */
[----:B------:R-:W-:Y:S01]  /*7430*/  IMAD.MOV.U32 R10, RZ, RZ, R145 ;  /* 0x000000ffff0a7224 */ /* 0x000fe200078e0091 */
[----:B------:R-:W3:Y:S01]  /*7440*/  LDL.LU.64 R148, [R1+0x4c0] ;  /* 0x0004c00001947983 */ /* 0x000ee20000300a00 */
        /* <DEDUP_REMOVED lines=233> */
[----:B------:R-:W-:Y:S02]  /*82e0*/  IMAD.MOV.U32 R130, RZ, RZ, R16 ;  /* 0x000000ffff827224 */ /* 0x000fe400078e0010 */
        /* <DEDUP_REMOVED lines=17> */
[----:B------:R-:W-:Y:S01]  /*8400*/  IMAD.MOV.U32 R227, RZ, RZ, R12 ;  /* 0x000000ffffe37224 */ /* 0x000fe200078e000c */
[----:B------:R0:W5:Y:S01]  /*8410*/  LDL.LU R0, [R1+0x2bc] ;  /* 0x0002bc0001007983 */ /* 0x0001620000300800 */
[----:B------:R-:W-:-:S02]  /*8420*/  IMAD.MOV.U32 R229, RZ, RZ, R10 ;  /* 0x000000ffffe57224 */ /* 0x000fc400078e000a */
        /* <DEDUP_REMOVED lines=101> */
[----:B------:R-:W-:Y:S01]  /*8a80*/  BPT.TRAP 0x1 ;  /* 0x000000040000795c */ /* 0x000fe20000300000 */
.L_x_23:
[----:B------:R-:W-:Y:S02]  /*8a90*/  UISETP.GT.U32.AND UP0, UPT, UR40, 0x1, UPT ;  /* 0x000000012800788c */ /* 0x000fe4000bf04070 */
[----:B------:R-:W-:-:S04]  /*8aa0*/  ULEA UR7, UR6, UR7, 0x3 ;  /* 0x0000000706077291 */ /* 0x000fc8000f8e183f */
[----:B------:R-:W-:Y:S01]  /*8ab0*/  UIADD3 UR7, UR7, 0x18, URZ ;  /* 0x0000001807077890 */ /* 0x000fe2000fffe03f */
[----:B------:R-:W-:-:S03]  /*8ac0*/  PLOP3.LUT P1, PT, PT, PT, UP0, 0x80, 0x0 ;  /* 0x000000000000781c */ /* 0x000fc60003f2f008 */
[----:B------:R-:W-:-:S09]  /*8ad0*/  UPRMT UR7, URZ, 0x654, UR7 ;  /* 0x000006543f077896 */ /* 0x000fd20008000007 */
[----:B------:R-:W-:Y:S01]  /*8ae0*/  SYNCS.ARRIVE.TRANS64.RED.A1T0 RZ, [UR7], RZ ;  /* 0x000000ffffff79a7 */ /* 0x000fe20008100407 */
[----:B------:R-:W-:Y:S05]  /*8af0*/  @P1 BRA `(.L_x_24) ;  /* 0x0000000000041947 */ /* 0x000fea0003800000 */
[----:B------:R-:W-:Y:S01]  /*8b00*/  BPT.TRAP 0x1 ;  /* 0x000000040000795c */ /* 0x000fe20000300000 */
.L_x_24:
[----:B------:R-:W-:Y:S01]  /*8b10*/  UIADD3 UR5, UR5, 0x1, URZ ;  /* 0x0000000105057890 */ /* 0x000fe2000fffe03f */
[C---:B-----5:R-:W-:Y:S01]  /*8b20*/  ISETP.GT.AND P1, PT, R3.reuse, 0x1, PT ;  /* 0x000000010300780c */ /* 0x060fe20003f24270 */
[----:B------:R-:W-:Y:S01]  /*8b30*/  UIADD3 UR6, UR6, 0x1, URZ ;  /* 0x0000000106067890 */ /* 0x000fe2000fffe03f */
[----:B------:R-:W-:Y:S01]  /*8b40*/  IADD3 R3, R3, -0x1, RZ ;  /* 0xffffffff03037810 */ /* 0x000fe20007ffe0ff */
[----:B------:R-:W-:Y:S02]  /*8b50*/  UISETP.NE.AND UP0, UPT, UR5, 0x3, UPT ;  /* 0x000000030500788c */ /* 0x000fe4000bf05270 */
[----:B------:R-:W-:Y:S02]  /*8b60*/  UISETP.NE.AND UP1, UPT, UR6, 0x3, UPT ;  /* 0x000000030600788c */ /* 0x000fe4000bf25270 */
[----:B------:R-:W-:Y:S02]  /*8b70*/  USEL UR7, URZ, 0x1, UP0 ;  /* 0x000000013f077887 */ /* 0x000fe40008000000 */
[----:B------:R-:W-:-:S02]  /*8b80*/  USEL UR5, UR5, URZ, UP0 ;  /* 0x0000003f05057287 */ /* 0x000fc40008000000 */
[----:B------:R-:W-:Y:S02]  /*8b90*/  USEL UR6, UR6, URZ, UP1 ;  /* 0x0000003f06067287 */ /* 0x000fe40008800000 */
[----:B------:R-:W-:Y:S01]  /*8ba0*/  LOP3.LUT R0, R0, UR7, RZ, 0x3c, !PT ;  /* 0x0000000700007c12 */ /* 0x000fe2000f8e3cff */
[----:B------:R-:W-:Y:S09]  /*8bb0*/  @P1 BRA `(.L_x_25) ;  /* 0xffffffbc00681947 */ /* 0x000ff2000383ffff */
.L_x_18:
[----:B------:R-:W0:Y:S02]  /*8bc0*/  LDC R0, c[0x0][0x28c] ;  /* 0x0000a300ff007b82 */ /* 0x000e240000000800 */
[----:B0-----:R-:W-:-:S13]  /*8bd0*/  ISETP.GE.AND P1, PT, R0, 0x1, PT ;  /* 0x000000010000780c */ /* 0x001fda0003f26270 */
[----:B------:R-:W-:Y:S05]  /*8be0*/  @!P1 BRA `(.L_x_26) ;  /* 0x00000000004c9947 */ /* 0x000fea0003800000 */
[----:B------:R-:W-:Y:S05]  /*8bf0*/  @!P0 BRA `(.L_x_27) ;  /* 0x0000000000048947 */ /* 0x000fea0003800000 */
[----:B------:R-:W-:Y:S01]  /*8c00*/  BPT.TRAP 0x1 ;  /* 0x000000040000795c */ /* 0x000fe20000300000 */
.L_x_27:
[----:B------:R-:W0:Y:S01]  /*8c10*/  S2UR UR7, SR_CgaCtaId ;  /* 0x00000000000779c3 */ /* 0x000e220000008800 */
[----:B------:R-:W-:-:S04]  /*8c20*/  UISETP.LT.AND UP0, UPT, UR44, 0x1, UPT ;  /* 0x000000012c00788c */ /* 0x000fc8000bf01270 */
[----:B------:R-:W-:Y:S02]  /*8c30*/  USEL UR6, UR44, 0x1, UP0 ;  /* 0x000000012c067887 */ /* 0x000fe40008000000 */
[----:B------:R-:W-:Y:S02]  /*8c40*/  UISETP.GT.U32.AND UP0, UPT, UR40, 0x1, UPT ;  /* 0x000000012800788c */ /* 0x000fe4000bf04070 */
[----:B------:R-:W-:-:S04]  /*8c50*/  UIADD3 UR6, UR39, UR44, -UR6 ;  /* 0x0000002c27067290 */ /* 0x000fc8000fffe806 */
[----:B------:R-:W-:Y:S01]  /*8c60*/  UIMAD.WIDE.U32 UR4, UR6, -0x55555555, URZ ;  /* 0xaaaaaaab060478a5 */ /* 0x000fe2000f8e003f */
[----:B------:R-:W-:-:S03]  /*8c70*/  PLOP3.LUT P0, PT, PT, PT, UP0, 0x80, 0x0 ;  /* 0x000000000000781c */ /* 0x000fc60003f0f008 */
[----:B------:R-:W-:-:S03]  /*8c80*/  USHF.R.U32.HI UR4, URZ, 0x1, UR5 ;  /* 0x000000013f047899 */ /* 0x000fc60008011605 */
[----:B------:R-:W-:Y:S01]  /*8c90*/  UMOV UR5, 0x400 ;  /* 0x0000040000057882 */ /* 0x000fe20000000000 */
[----:B------:R-:W-:Y:S02]  /*8ca0*/  UIMAD UR6, UR4, -0x3, UR6 ;  /* 0xfffffffd040678a4 */ /* 0x000fe4000f8e0206 */
[----:B0-----:R-:W-:-:S04]  /*8cb0*/  ULEA UR5, UR7, UR5, 0x18 ;  /* 0x0000000507057291 */ /* 0x001fc8000f8ec03f */
[----:B------:R-:W-:-:S04]  /*8cc0*/  ULEA UR6, UR6, UR5, 0x3 ;  /* 0x0000000506067291 */ /* 0x000fc8000f8e183f */
[----:B------:R-:W-:-:S04]  /*8cd0*/  UIADD3 UR6, UR6, 0x18, URZ ;  /* 0x0000001806067890 */ /* 0x000fc8000fffe03f */
[----:B------:R-:W-:-:S09]  /*8ce0*/  UPRMT UR6, URZ, 0x654, UR6 ;  /* 0x000006543f067896 */ /* 0x000fd20008000006 */
[----:B------:R-:W-:Y:S01]  /*8cf0*/  SYNCS.ARRIVE.TRANS64.RED.A1T0 RZ, [UR6], RZ ;  /* 0x000000ffffff79a7 */ /* 0x000fe20008100406 */
[----:B------:R-:W-:Y:S05]  /*8d00*/  @P0 BRA `(.L_x_26) ;  /* 0x0000000000040947 */ /* 0x000fea0003800000 */
[----:B------:R-:W-:Y:S01]  /*8d10*/  BPT.TRAP 0x1 ;  /* 0x000000040000795c */ /* 0x000fe20000300000 */
.L_x_26:
[----:B------:R-:W0:Y:S01]  /*8d20*/  S2R R8, SR_TID.X ;  /* 0x0000000000087919 */ /* 0x000e220000002100 */
[----:B------:R-:W-:Y:S01]  /*8d30*/  IMAD.MOV.U32 R19, RZ, RZ, 0x6540 ;  /* 0x00006540ff137424 */ /* 0x000fe200078e00ff */
[----:B------:R-:W-:Y:S01]  /*8d40*/  USHF.R.S32.HI UR10, URZ, 0x1f, UR43 ;  /* 0x0000001f3f0a7899 */ /* 0x000fe2000801142b */
[----:B-----5:R-:W-:Y:S01]  /*8d50*/  LOP3.LUT R4, R160, 0x1, RZ, 0xc0, !PT ;  /* 0x00000001a0047812 */ /* 0x020fe200078ec0ff */
[----:B------:R-:W-:Y:S01]  /*8d60*/  ULDC.64 UR8, c[0x0][0x5d0] ;  /* 0x0001740000087ab9 */ /* 0x000fe20000000a00 */
[----:B------:R-:W-:Y:S01]  /*8d70*/  UIMAD.WIDE UR6, UR41, 0x100, URZ ;  /* 0x00000100290678a5 */ /* 0x000fe2000f8e023f */
[----:B------:R-:W-:Y:S01]  /*8d80*/  MOV R6, UR8 ;  /* 0x0000000800067c02 */ /* 0x000fe20008000f00 */
[----:B------:R-:W-:Y:S01]  /*8d90*/  UIMAD UR4, UR10, UR8, URZ ;  /* 0x000000080a0472a4 */ /* 0x000fe2000f8e023f */
[----:B------:R-:W-:Y:S01]  /*8da0*/  IMAD.SHL.U32 R3, R4, 0x40, RZ ;  /* 0x0000004004037824 */ /* 0x000fe200078e00ff */
[----:B------:R-:W-:Y:S02]  /*8db0*/  USHF.L.U32 UR41, UR41, 0x8, URZ ;  /* 0x0000000829297899 */ /* 0x000fe4000800063f */
[----:B------:R-:W-:Y:S01]  /*8dc0*/  UIMAD UR4, UR43, UR9, UR4 ;  /* 0x000000092b0472a4 */ /* 0x000fe2000f8e0204 */
[----:B------:R-:W-:Y:S01]  /*8dd0*/  ULDC UR8, c[0x0][0x284] ;  /* 0x0000a10000087ab9 */ /* 0x000fe20000000800 */
[----:B------:R-:W-:Y:S01]  /*8de0*/  UIADD3 UR39, UR44, UR39, URZ ;  /* 0x000000272c277290 */ /* 0x000fe2000fffe03f */
[----:B------:R-:W-:Y:S01]  /*8df0*/  IMAD.U32 R17, RZ, RZ, UR8 ;  /* 0x00000008ff117e24 */ /* 0x000fe2000f8e00ff */
[----:B------:R-:W-:-:S02]  /*8e00*/  UISETP.GE.U32.AND UP2, UPT, UR44, 0x3, UPT ;  /* 0x000000032c00788c */ /* 0x000fc4000bf46070 */
[----:B------:R-:W-:-:S04]  /*8e10*/  UISETP.GT.U32.AND UP1, UPT, UR39, 0x2, UPT ;  /* 0x000000022700788c */ /* 0x000fc8000bf24070 */
[----:B------:R-:W-:Y:S01]  /*8e20*/  UISETP.LT.U32.AND UP1, UPT, UR44, 0x3, UP1 ;  /* 0x000000032c00788c */ /* 0x000fe20008f21070 */
[C---:B0-----:R-:W-:Y:S01]  /*8e30*/  IMAD.SHL.U32 R18, R8.reuse, 0x2, RZ ;  /* 0x0000000208127824 */ /* 0x041fe200078e00ff */
[----:B------:R-:W-:Y:S02]  /*8e40*/  SHF.R.U32.HI R0, RZ, 0x2, R8 ;  /* 0x00000002ff007819 */ /* 0x000fe40000011608 */
[----:B------:R-:W-:Y:S02]  /*8e50*/  LOP3.LUT R5, R8, 0x60, RZ, 0xc0, !PT ;  /* 0x0000006008057812 */ /* 0x000fe400078ec0ff */
[----:B------:R-:W-:Y:S02]  /*8e60*/  LOP3.LUT R18, R18, 0x6, RZ, 0xc0, !PT ;  /* 0x0000000612127812 */ /* 0x000fe400078ec0ff */
[----:B------:R-:W-:Y:S02]  /*8e70*/  LOP3.LUT R0, R0, 0x7, RZ, 0xc0, !PT ;  /* 0x0000000700007812 */ /* 0x000fe400078ec0ff */
[----:B------:R-:W-:Y:S01]  /*8e80*/  PRMT R18, R18, R19, UR42 ;  /* 0x0000002a12127e16 */ /* 0x000fe20008000013 */
[----:B------:R-:W-:Y:S01]  /*8e90*/  USHF.L.U32 UR42, UR42, 0x8, URZ ;  /* 0x000000082a2a7899 */ /* 0x000fe2000800063f */
[----:B------:R-:W-:-:S02]  /*8ea0*/  SHF.R.U32.HI R5, RZ, 0x1, R5 ;  /* 0x00000001ff057819 */ /* 0x000fc40000011605 */
[----:B------:R-:W-:Y:S02]  /*8eb0*/  SHF.R.S32.HI R19, RZ, 0x1f, R18 ;  /* 0x0000001fff137819 */ /* 0x000fe40000011412 */
[--C-:B------:R-:W-:Y:S02]  /*8ec0*/  LOP3.LUT R3, R3, 0x40, R0.reuse, 0xe2, !PT ;  /* 0x0000004003037812 */ /* 0x100fe400078ee200 */
[----:B------:R-:W-:Y:S01]  /*8ed0*/  IADD3 R0, RZ, -R5, -R0 ;  /* 0x80000005ff007210 */ /* 0x000fe20007ffe800 */
[----:B------:R-:W-:Y:S01]  /*8ee0*/  IMAD.WIDE.U32 R6, R6, UR43, R18 ;  /* 0x0000002b06067c25 */ /* 0x000fe2000f8e0012 */
[----:B------:R-:W-:-:S03]  /*8ef0*/  LOP3.LUT R3, R3, UR6, R5, 0xfe, !PT ;  /* 0x0000000603037c12 */ /* 0x000fc6000f8efe05 */
[----:B------:R-:W-:Y:S01]  /*8f00*/  VIADD R7, R7, UR4 ;  /* 0x0000000407077c36 */ /* 0x000fe20008000000 */
[----:B------:R-:W-:Y:S01]  /*8f10*/  ULDC UR4, c[0x0][0x288] ;  /* 0x0000a20000047ab9 */ /* 0x000fe20000000800 */
[----:B------:R-:W-:Y:S01]  /*8f20*/  IMAD R0, R4, -0x40, R0 ;  /* 0xffffffc004007824 */ /* 0x000fe200078e0200 */
[----:B------:R-:W-:Y:S01]  /*8f30*/  UISETP.GE.AND UP0, UPT, UR42, UR4, UPT ;  /* 0x000000042a00728c */ /* 0x000fe2000bf06270 */
[----:B------:R-:W-:-:S03]  /*8f40*/  IMAD.MOV.U32 R4, RZ, RZ, -0x2 ;  /* 0xfffffffeff047424 */ /* 0x000fc600078e00ff */
[----:B------:R-:W-:Y:S02]  /*8f50*/  UISETP.GE.OR UP0, UPT, UR41, UR8, UP0 ;  /* 0x000000082900728c */ /* 0x000fe40008706670 */
[----:B------:R-:W-:Y:S01]  /*8f60*/  IADD3 R17, R17, -UR41, R0 ;  /* 0x8000002911117c10 */ /* 0x000fe2000fffe000 */
[----:B------:R-:W-:Y:S01]  /*8f70*/  USEL UR8, URZ, 0x1, !UP1 ;  /* 0x000000013f087887 */ /* 0x000fe2000c800000 */
[----:B------:R-:W-:Y:S01]  /*8f80*/  LOP3.LUT R0, R8, 0x3, RZ, 0xc0, !PT ;  /* 0x0000000308007812 */ /* 0x000fe200078ec0ff */
[----:B------:R-:W-:Y:S01]  /*8f90*/  UMOV UR41, 0xffffffff ;  /* 0xffffffff00297882 */ /* 0x000fe20000000000 */
[----:B------:R-:W-:Y:S01]  /*8fa0*/  PLOP3.LUT P0, PT, PT, PT, UP0, 0x80, 0x0 ;  /* 0x000000000000781c */ /* 0x000fe20003f0f008 */
[----:B------:R-:W-:Y:S02]  /*8fb0*/  ULOP3.LUT UR38, UR38, UR8, URZ, 0x3c, !UPT ;  /* 0x0000000826267292 */ /* 0x000fe4000f8e3c3f */
[----:B------:R-:W-:Y:S01]  /*8fc0*/  IMAD R0, R0, R4, UR4 ;  /* 0x0000000400007e24 */ /* 0x000fe2000f8e0204 */
[----:B------:R-:W-:-:S04]  /*8fd0*/  UIMAD.WIDE.U32 UR4, UR39, -0x55555555, URZ ;  /* 0xaaaaaaab270478a5 */ /* 0x000fc8000f8e003f */
[----:B------:R-:W-:Y:S01]  /*8fe0*/  USHF.R.U32.HI UR4, URZ, 0x1, UR5 ;  /* 0x000000013f047899 */ /* 0x000fe20008011605 */
[----:B------:R-:W-:-:S03]  /*8ff0*/  IADD3 R0, R0, -UR42, RZ ;  /* 0x8000002a00007c10 */ /* 0x000fc6000fffe0ff */
[----:B------:R-:W-:Y:S02]  /*9000*/  UIMAD UR39, UR4, -0x3, UR39 ;  /* 0xfffffffd042778a4 */ /* 0x000fe4000f8e0227 */
[----:B------:R-:W-:Y:S01]  /*9010*/  @UP2 ULOP3.LUT UR38, UR38, 0x1, UR4, 0x78, !UPT ;  /* 0x0000000126262892 */ /* 0x000fe2000f8e7804 */
[----:B------:R-:W-:Y:S11]  /*9020*/  @P0 BRA `(.L_x_28) ;  /* 0x0000010400d80947 */ /* 0x000ff60003800000 */
[----:B------:R-:W-:Y:S01]  /*9030*/  FSETP.NEU.AND P0, PT, R16, RZ, PT ;  /* 0x000000ff1000720b */ /* 0x000fe20003f0d000 */
[----:B------:R-:W-:Y:S01]  /*9040*/  ULDC.64 UR8, c[0x0][0x5c8] ;  /* 0x0001720000087ab9 */ /* 0x000fe20000000a00 */
[----:B------:R-:W-:Y:S01]  /*9050*/  ISETP.GT.AND P3, PT, R17, RZ, PT ;  /* 0x000000ff1100720c */ /* 0x000fe20003f64270 */
[----:B------:R-:W-:Y:S01]  /*9060*/  UIMAD UR4, UR7, UR8, URZ ;  /* 0x00000008070472a4 */ /* 0x000fe2000f8e023f */
[----:B------:R-:W-:Y:S01]  /*9070*/  IMAD.U32 R10, RZ, RZ, UR9 ;  /* 0x00000009ff0a7e24 */ /* 0x000fe2000f8e00ff */
[----:B------:R-:W-:Y:S01]  /*9080*/  BSSY B0, `(.L_x_28) ;  /* 0x0001070000007945 */ /* 0x000fe20003800000 */
[----:B------:R-:W-:Y:S01]  /*9090*/  IMAD.WIDE.U32 R6, R3, UR8, R6 ;  /* 0x0000000803067c25 */ /* 0x000fe2000f8e0006 */
[----:B------:R-:W-:-:S03]  /*90a0*/  ISETP.GT.AND P1, PT, R0, RZ, P3 ;  /* 0x000000ff0000720c */ /* 0x000fc60001f24270 */
[----:B------:R-:W-:-:S04]  /*90b0*/  IMAD R10, R3, R10, UR4 ;  /* 0x00000004030a7e24 */ /* 0x000fc8000f8e020a */
[----:B------:R-:W-:Y:S01]  /*90c0*/  IMAD.IADD R10, R7, 0x1, R10 ;  /* 0x00000001070a7824 */ /* 0x000fe200078e020a */
[----:B------:R-:W-:Y:S06]  /*90d0*/  @!P0 BRA `(.L_x_29) ;  /* 0x000000b800108947 */ /* 0x000fec0003800000 */
[----:B------:R-:W0:Y:S01]  /*90e0*/  LDC.64 R22, c[0x0][0x5b8] ;  /* 0x00016e00ff167b82 */ /* 0x000e220000000a00 */
[----:B------:R-:W2:Y:S01]  /*90f0*/  LDL.LU R11, [R1] ;  /* 0x00000000010b7983 */ /* 0x000ea20000300800 */
[----:B------:R-:W-:-:S06]  /*9100*/  ULDC.64 UR4, c[0x0][0x5c0] ;  /* 0x0001700000047ab9 */ /* 0x000fcc0000000a00 */
[----:B------:R-:W1:Y:S08]  /*9110*/  LDC.64 R14, c[0x0][0x5b0] ;  /* 0x00016c00ff0e7b82 */ /* 0x000e700000000a00 */
[----:B------:R-:W3:Y:S01]  /*9120*/  LDC.64 R12, c[0x0][0x5a8] ;  /* 0x00016a00ff0c7b82 */ /* 0x000ee20000000a00 */
[C---:B0-----:R-:W-:Y:S02]  /*9130*/  IMAD R157, R22.reuse, UR10, RZ ;  /* 0x0000000a169d7c24 */ /* 0x041fe4000f8e02ff */
[----:B------:R-:W-:-:S04]  /*9140*/  IMAD.WIDE.U32 R152, R22, UR43, R18 ;  /* 0x0000002b16987c25 */ /* 0x000fc8000f8e0012 */
[----:B------:R-:W-:Y:S01]  /*9150*/  IMAD R157, R23, UR43, R157 ;  /* 0x0000002b179d7c24 */ /* 0x000fe2000f8e029d */
[----:B------:R-:W-:Y:S01]  /*9160*/  MOV R20, R152 ;  /* 0x0000009800147202 */ /* 0x000fe20000000f00 */
[----:B-1----:R-:W-:Y:S02]  /*9170*/  IMAD R156, R14, UR7, RZ ;  /* 0x000000070e9c7c24 */ /* 0x002fe4000f8e02ff */
[----:B------:R-:W-:Y:S02]  /*9180*/  IMAD.IADD R21, R153, 0x1, R157 ;  /* 0x0000000199157824 */ /* 0x000fe400078e029d */
[C---:B------:R-:W-:Y:S02]  /*9190*/  IMAD R156, R3.reuse, R15, R156 ;  /* 0x0000000f039c7224 */ /* 0x040fe400078e029c */
[----:B------:R-:W-:-:S04]  /*91a0*/  IMAD.WIDE.U32 R4, R3, R14, R20 ;  /* 0x0000000e03047225 */ /* 0x000fc800078e0014 */
[----:B------:R-:W-:Y:S01]  /*91b0*/  IMAD.IADD R5, R5, 0x1, R156 ;  /* 0x0000000105057824 */ /* 0x000fe200078e029c */
[----:B---3--:R-:W-:-:S04]  /*91c0*/  LEA R8, P0, R4, R12, 0x1 ;  /* 0x0000000c04087211 */ /* 0x008fc800078008ff */
[----:B------:R-:W-:-:S05]  /*91d0*/  LEA.HI.X R9, R4, R13, R5, 0x1, P0 ;  /* 0x0000000d04097211 */ /* 0x000fca00000f0c05 */
[----:B------:R-:W3:Y:S01]  /*91e0*/  @P1 LDG.E.LTC128B.U16 R23, desc[UR36][R8.64] ;  /* 0x0000002408171981 */ /* 0x000ee2000c1e1520 */
[----:B------:R-:W-:Y:S01]  /*91f0*/  BSSY B1, `(.L_x_30) ;  /* 0x0000011000017945 */ /* 0x000fe20003800000 */
[----:B---3--:R-:W-:-:S04]  /*9200*/  IMAD.U32 R4, R23, 0x10000, RZ ;  /* 0x0001000017047824 */ /* 0x008fc800078e00ff */
[----:B------:R-:W-:-:S04]  /*9210*/  FMUL R4, R4, R16 ;  /* 0x0000001004047220 */ /* 0x000fc80000400000 */
[----:B--2---:R-:W-:Y:S01]  /*9220*/  FFMA R7, R11, R2, R4 ;  /* 0x000000020b077223 */ /* 0x004fe20000000004 */
[----:B------:R-:W-:-:S04]  /*9230*/  LEA R4, P0, R6, UR4, 0x1 ;  /* 0x0000000406047c11 */ /* 0x000fc8000f8008ff */
[----:B------:R-:W-:Y:S02]  /*9240*/  LEA.HI.X R5, R6, UR5, R10, 0x1, P0 ;  /* 0x0000000506057c11 */ /* 0x000fe400080f0c0a */
[----:B------:R-:W-:-:S05]  /*9250*/  F2FP.BF16.F32.PACK_AB R6, RZ, R7 ;  /* 0x00000007ff06723e */ /* 0x000fca00000010ff */
[----:B------:R0:W-:Y:S02]  /*9260*/  @P1 STG.E.U16 desc[UR36][R4.64], R6 ;  /* 0x0000000604001986 */ /* 0x0001e4000c101524 */
[----:B0-----:R-:W-:-:S04]  /*9270*/  IMAD.WIDE.U32 R6, R3, R14, R18 ;  /* 0x0000000e03067225 */ /* 0x001fc800078e0012 */
[----:B------:R-:W-:Y:S02]  /*9280*/  IMAD.IADD R7, R156, 0x1, R7 ;  /* 0x000000019c077824 */ /* 0x000fe400078e0207 */
[----:B------:R-:W-:-:S05]  /*9290*/  IMAD.WIDE.U32 R6, R22, UR43, R6 ;  /* 0x0000002b16067c25 */ /* 0x000fca000f8e0006 */
[----:B------:R-:W-:Y:S02]  /*92a0*/  IADD3 R7, R157, R7, RZ ;  /* 0x000000079d077210 */ /* 0x000fe40007ffe0ff */
[----:B------:R-:W-:-:S04]  /*92b0*/  LEA R10, P0, R6, R12, 0x1 ;  /* 0x0000000c060a7211 */ /* 0x000fc800078008ff */
[----:B------:R-:W-:Y:S02]  /*92c0*/  LEA.HI.X R11, R6, R13, R7, 0x1, P0 ;  /* 0x0000000d060b7211 */ /* 0x000fe400000f0c07 */
[----:B------:R-:W-:-:S13]  /*92d0*/  ISETP.GT.AND P0, PT, R0, 0x1, P3 ;  /* 0x000000010000780c */ /* 0x000fda0001f04270 */
[----:B------:R-:W-:Y:S05]  /*92e0*/  @!P0 BRA `(.L_x_31) ;  /* 0x0000000000048947 */ /* 0x000fea0003800000 */
[----:B------:R0:W5:Y:S02]  /*92f0*/  LDG.E.LTC128B.U16 R23, desc[UR36][R10.64+0x2] ;  /* 0x000002240a177981 */ /* 0x000164000c1e1520 */
.L_x_31:
[----:B------:R-:W-:Y:S05]  /*9300*/  BSYNC B1 ;  /* 0x0000000000017941 */ /* 0x000fea0003800000 */
.L_x_30:
[----:B------:R-:W2:Y:S01]  /*9310*/  LDL.LU R7, [R1+0x4] ;  /* 0x0000040001077983 */ /* 0x000ea20000300800 */
[----:B-----5:R-:W-:Y:S01]  /*9320*/  IMAD.U32 R6, R23, 0x10000, RZ ;  /* 0x0001000017067824 */ /* 0x020fe200078e00ff */
[C---:B------:R-:W-:Y:S01]  /*9330*/  SHF.L.U64.HI R155, R14.reuse, 0x3, R15 ;  /* 0x000000030e9b7819 */ /* 0x040fe2000001020f */
[----:B------:R-:W-:Y:S01]  /*9340*/  IMAD.SHL.U32 R154, R14, 0x8, RZ ;  /* 0x000000080e9a7824 */ /* 0x000fe200078e00ff */
[----:B------:R-:W3:Y:S01]  /*9350*/  LDL.LU R158, [R1+0x8] ;  /* 0x00000800019e7983 */ /* 0x000ee20000300800 */
[----:B------:R-:W-:-:S04]  /*9360*/  FMUL R6, R6, R16 ;  /* 0x0000001006067220 */ /* 0x000fc80000400000 */
[----:B--2---:R-:W-:-:S05]  /*9370*/  FFMA R6, R7, R2, R6 ;  /* 0x0000000207067223 */ /* 0x004fca0000000006 */
[----:B------:R-:W-:-:S05]  /*9380*/  F2FP.BF16.F32.PACK_AB R6, RZ, R6 ;  /* 0x00000006ff06723e */ /* 0x000fca00000010ff */
[----:B------:R1:W-:Y:S01]  /*9390*/  @P0 STG.E.U16 desc[UR36][R4.64+0x2], R6 ;  /* 0x0000020604000986 */ /* 0x0003e2000c101524 */
[----:B------:R-:W-:-:S04]  /*93a0*/  ISETP.GT.AND P0, PT, R17, 0x8, PT ;  /* 0x000000081100780c */ /* 0x000fc80003f04270 */
[----:B------:R-:W-:Y:S01]  /*93b0*/  ISETP.GT.AND P1, PT, R0, RZ, P0 ;  /* 0x000000ff0000720c */ /* 0x000fe20000724270 */
[----:B-1----:R-:W-:-:S04]  /*93c0*/  IMAD.WIDE.U32 R6, R3, R14, R154 ;  /* 0x0000000e03067225 */ /* 0x002fc800078e009a */
[----:B------:R-:W-:Y:S01]  /*93d0*/  IMAD.IADD R156, R156, 0x1, R7 ;  /* 0x000000019c9c7824 */ /* 0x000fe200078e0207 */
[----:B------:R-:W-:-:S04]  /*93e0*/  IADD3 R7, P2, R152, R6, RZ ;  /* 0x0000000698077210 */ /* 0x000fc80007f5e0ff */
[----:B------:R-:W-:Y:S02]  /*93f0*/  IADD3.X R9, R156, R21, RZ, P2, !PT ;  /* 0x000000159c097210 */ /* 0x000fe400017fe4ff */
[----:B------:R-:W-:-:S04]  /*9400*/  LEA R8, P2, R7, R12, 0x1 ;  /* 0x0000000c07087211 */ /* 0x000fc800078408ff */
[----:B------:R-:W-:-:S05]  /*9410*/  LEA.HI.X R9, R7, R13, R9, 0x1, P2 ;  /* 0x0000000d07097211 */ /* 0x000fca00010f0c09 */
[----:B------:R1:W2:Y:S01]  /*9420*/  @P1 LDG.E.LTC128B.U16 R23, desc[UR36][R8.64] ;  /* 0x0000002408171981 */ /* 0x0002a2000c1e1520 */
[----:B------:R-:W-:Y:S01]  /*9430*/  IADD3 R6, P2, R18, R6, RZ ;  /* 0x0000000612067210 */ /* 0x000fe20007f5e0ff */
[----:B------:R-:W-:Y:S01]  /*9440*/  BSSY B1, `(.L_x_32) ;  /* 0x0000016000017945 */ /* 0x000fe20003800000 */
[----:B------:R-:W-:-:S03]  /*9450*/  ISETP.GT.AND P4, PT, R0, 0x1, P0 ;  /* 0x000000010000780c */ /* 0x000fc60000784270 */
[----:B------:R-:W-:Y:S02]  /*9460*/  IMAD.X R7, R19, 0x1, R156, P2 ;  /* 0x0000000113077824 */ /* 0x000fe400010e069c */
[----:B------:R-:W-:Y:S02]  /*9470*/  IMAD.U32 R156, RZ, RZ, UR9 ;  /* 0x00000009ff9c7e24 */ /* 0x000fe4000f8e00ff */
[----:B------:R-:W-:-:S04]  /*9480*/  IMAD.WIDE.U32 R6, R22, UR43, R6 ;  /* 0x0000002b16067c25 */ /* 0x000fc8000f8e0006 */
[----:B------:R-:W-:Y:S01]  /*9490*/  IMAD.IADD R7, R157, 0x1, R7 ;  /* 0x000000019d077824 */ /* 0x000fe200078e0207 */
[----:B-1----:R-:W-:-:S04]  /*94a0*/  LEA R8, P2, R6, R12, 0x1 ;  /* 0x0000000c06087211 */ /* 0x002fc800078408ff */
[----:B------:R-:W-:Y:S01]  /*94b0*/  LEA.HI.X R9, R6, R13, R7, 0x1, P2 ;  /* 0x0000000d06097211 */ /* 0x000fe200010f0c07 */
[----:B--2---:R-:W-:-:S04]  /*94c0*/  IMAD.U32 R6, R23, 0x10000, RZ ;  /* 0x0001000017067824 */ /* 0x004fc800078e00ff */
[----:B------:R-:W-:-:S04]  /*94d0*/  FMUL R6, R6, R16 ;  /* 0x0000001006067220 */ /* 0x000fc80000400000 */
[----:B---3--:R-:W-:Y:S01]  /*94e0*/  FFMA R7, R158, R2, R6 ;  /* 0x000000029e077223 */ /* 0x008fe20000000006 */
[----:B------:R-:W-:Y:S01]  /*94f0*/  MOV R158, UR8 ;  /* 0x00000008009e7c02 */ /* 0x000fe20008000f00 */
[----:B------:R-:W-:-:S03]  /*9500*/  IMAD.U32 R6, RZ, RZ, UR8 ;  /* 0x00000008ff067e24 */ /* 0x000fc6000f8e00ff */
[----:B------:R-:W-:Y:S01]  /*9510*/  F2FP.BF16.F32.PACK_AB R7, RZ, R7 ;  /* 0x00000007ff07723e */ /* 0x000fe200000010ff */
[----:B------:R-:W-:Y:S01]  /*9520*/  IMAD.SHL.U32 R158, R158, 0x10, RZ ;  /* 0x000000109e9e7824 */ /* 0x000fe200078e00ff */
[----:B------:R-:W-:Y:S02]  /*9530*/  SHF.L.U64.HI R156, R6, 0x4, R156 ;  /* 0x00000004069c7819 */ /* 0x000fe4000001029c */
[----:B------:R-:W-:Y:S02]  /*9540*/  PRMT R159, R7, 0x7610, R159 ;  /* 0x00007610079f7816 */ /* 0x000fe4000000009f */
[----:B------:R-:W-:-:S04]  /*9550*/  IADD3 R6, P2, R158, R4, RZ ;  /* 0x000000049e067210 */ /* 0x000fc80007f5e0ff */
[----:B------:R-:W-:-:S05]  /*9560*/  IADD3.X R7, R156, R5, RZ, P2, !PT ;  /* 0x000000059c077210 */ /* 0x000fca00017fe4ff */
[----:B------:R1:W-:Y:S01]  /*9570*/  @P1 STG.E.U16 desc[UR36][R6.64], R159 ;  /* 0x0000009f06001986 */ /* 0x0003e2000c101524 */
[----:B------:R-:W-:Y:S05]  /*9580*/  @!P4 BRA `(.L_x_33) ;  /* 0x000000000004c947 */ /* 0x000fea0003800000 */
[----:B------:R2:W5:Y:S02]  /*9590*/  LDG.E.LTC128B.U16 R23, desc[UR36][R8.64+0x2] ;  /* 0x0000022408177981 */ /* 0x000564000c1e1520 */
.L_x_33:
[----:B------:R-:W-:Y:S05]  /*95a0*/  BSYNC B1 ;  /* 0x0000000000017941 */ /* 0x000fea0003800000 */
.L_x_32:
[----:B------:R-:W3:Y:S01]  /*95b0*/  LDL.LU R161, [R1+0xc] ;  /* 0x00000c0001a17983 */ /* 0x000ee20000300800 */
[----:B-1---5:R-:W-:Y:S01]  /*95c0*/  IMAD.U32 R159, R23, 0x10000, RZ ;  /* 0x00010000179f7824 */ /* 0x022fe200078e00ff */
[----:B------:R-:W-:Y:S01]  /*95d0*/  ISETP.GT.AND P1, PT, R0, 0x8, P3 ;  /* 0x000000080000780c */ /* 0x000fe20001f24270 */
[----:B------:R-:W-:Y:S02]  /*95e0*/  BSSY B1, `(.L_x_34) ;  /* 0x0000007000017945 */ /* 0x000fe40003800000 */
[----:B------:R-:W-:-:S04]  /*95f0*/  FMUL R159, R159, R16 ;  /* 0x000000109f9f7220 */ /* 0x000fc80000400000 */
[----:B---3--:R-:W-:-:S05]  /*9600*/  FFMA R159, R161, R2, R159 ;  /* 0x00000002a19f7223 */ /* 0x008fca000000009f */
[----:B------:R-:W-:-:S05]  /*9610*/  F2FP.BF16.F32.PACK_AB R159, RZ, R159 ;  /* 0x0000009fff9f723e */ /* 0x000fca00000010ff */
[----:B------:R1:W-:Y:S01]  /*9620*/  @P4 STG.E.U16 desc[UR36][R6.64+0x2], R159 ;  /* 0x0000029f06004986 */ /* 0x0003e2000c101524 */
[----:B------:R-:W-:Y:S05]  /*9630*/  @!P1 BRA `(.L_x_35) ;  /* 0x0000000000049947 */ /* 0x000fea0003800000 */
[----:B------:R3:W5:Y:S02]  /*9640*/  LDG.E.LTC128B.U16 R23, desc[UR36][R10.64+0x10] ;  /* 0x000010240a177981 */ /* 0x000764000c1e1520 */
.L_x_35:
[----:B------:R-:W-:Y:S05]  /*9650*/  BSYNC B1 ;  /* 0x0000000000017941 */ /* 0x000fea0003800000 */
.L_x_34:
[----:B------:R-:W4:Y:S01]  /*9660*/  LDL.LU R161, [R1+0x10] ;  /* 0x0000100001a17983 */ /* 0x000f220000300800 */
[----:B-1---5:R-:W-:Y:S01]  /*9670*/  IMAD.U32 R159, R23, 0x10000, RZ ;  /* 0x00010000179f7824 */ /* 0x022fe200078e00ff */
[----:B------:R-:W-:Y:S01]  /*9680*/  ISETP.GT.AND P2, PT, R0, 0x9, P3 ;  /* 0x000000090000780c */ /* 0x000fe20001f44270 */
[----:B------:R-:W-:Y:S02]  /*9690*/  BSSY B1, `(.L_x_36) ;  /* 0x0000007000017945 */ /* 0x000fe40003800000 */
[----:B------:R-:W-:-:S04]  /*96a0*/  FMUL R159, R159, R16 ;  /* 0x000000109f9f7220 */ /* 0x000fc80000400000 */
[----:B----4-:R-:W-:-:S05]  /*96b0*/  FFMA R159, R161, R2, R159 ;  /* 0x00000002a19f7223 */ /* 0x010fca000000009f */
[----:B------:R-:W-:-:S05]  /*96c0*/  F2FP.BF16.F32.PACK_AB R159, RZ, R159 ;  /* 0x0000009fff9f723e */ /* 0x000fca00000010ff */
[----:B------:R1:W-:Y:S01]  /*96d0*/  @P1 STG.E.U16 desc[UR36][R4.64+0x10], R159 ;  /* 0x0000109f04001986 */ /* 0x0003e2000c101524 */
[----:B------:R-:W-:Y:S05]  /*96e0*/  @!P2 BRA `(.L_x_37) ;  /* 0x000000000004a947 */ /* 0x000fea0003800000 */
[----:B------:R4:W5:Y:S02]  /*96f0*/  LDG.E.LTC128B.U16 R23, desc[UR36][R10.64+0x12] ;  /* 0x000012240a177981 */ /* 0x000964000c1e1520 */
.L_x_37:
[----:B------:R-:W-:Y:S05]  /*9700*/  BSYNC B1 ;  /* 0x0000000000017941 */ /* 0x000fea0003800000 */
.L_x_36:
[----:B------:R-:W2:Y:S01]  /*9710*/  LDL.LU R161, [R1+0x14] ;  /* 0x0000140001a17983 */ /* 0x000ea20000300800 */
[----:B-1---5:R-:W-:Y:S01]  /*9720*/  IMAD.U32 R159, R23, 0x10000, RZ ;  /* 0x00010000179f7824 */ /* 0x022fe200078e00ff */
[----:B------:R-:W-:Y:S01]  /*9730*/  ISETP.GT.AND P1, PT, R0, 0x8, P0 ;  /* 0x000000080000780c */ /* 0x000fe20000724270 */
[----:B------:R-:W-:Y:S02]  /*9740*/  BSSY B1, `(.L_x_38) ;  /* 0x0000007000017945 */ /* 0x000fe40003800000 */
[----:B------:R-:W-:-:S04]  /*9750*/  FMUL R159, R159, R16 ;  /* 0x000000109f9f7220 */ /* 0x000fc80000400000 */
[----:B--2---:R-:W-:-:S05]  /*9760*/  FFMA R159, R161, R2, R159 ;  /* 0x00000002a19f7223 */ /* 0x004fca000000009f */
[----:B------:R-:W-:-:S05]  /*9770*/  F2FP.BF16.F32.PACK_AB R159, RZ, R159 ;  /* 0x0000009fff9f723e */ /* 0x000fca00000010ff */
[----:B------:R1:W-:Y:S01]  /*9780*/  @P2 STG.E.U16 desc[UR36][R4.64+0x12], R159 ;  /* 0x0000129f04002986 */ /* 0x0003e2000c101524 */
[----:B------:R-:W-:Y:S05]  /*9790*/  @!P1 BRA `(.L_x_39) ;  /* 0x0000000000049947 */ /* 0x000fea0003800000 */
[----:B------:R2:W5:Y:S02]  /*97a0*/  LDG.E.LTC128B.U16 R23, desc[UR36][R8.64+0x10] ;  /* 0x0000102408177981 */ /* 0x000564000c1e1520 */
.L_x_39:
[----:B------:R-:W-:Y:S05]  /*97b0*/  BSYNC B1 ;  /* 0x0000000000017941 */ /* 0x000fea0003800000 */
.L_x_38:
[----:B------:R-:W3:Y:S01]  /*97c0*/  LDL.LU R161, [R1+0x18] ;  /* 0x0000180001a17983 */ /* 0x000ee20000300800 */
[----:B-1---5:R-:W-:Y:S01]  /*97d0*/  SHF.L.U32 R159, R23, 0x10, RZ ;  /* 0x00000010179f7819 */ /* 0x022fe200000006ff */
[----:B------:R-:W-:Y:S01]  /*97e0*/  BSSY B1, `(.L_x_40) ;  /* 0x0000008000017945 */ /* 0x000fe20003800000 */
[----:B------:R-:W-:-:S03]  /*97f0*/  ISETP.GT.AND P2, PT, R0, 0x9, P0 ;  /* 0x000000090000780c */ /* 0x000fc60000744270 */
[----:B------:R-:W-:-:S04]  /*9800*/  FMUL R159, R159, R16 ;  /* 0x000000109f9f7220 */ /* 0x000fc80000400000 */
[----:B---3--:R-:W-:-:S05]  /*9810*/  FFMA R159, R161, R2, R159 ;  /* 0x00000002a19f7223 */ /* 0x008fca000000009f */
[----:B------:R-:W-:-:S05]  /*9820*/  F2FP.BF16.F32.PACK_AB R159, RZ, R159 ;  /* 0x0000009fff9f723e */ /* 0x000fca00000010ff */
[----:B------:R1:W-:Y:S01]  /*9830*/  @P1 STG.E.U16 desc[UR36][R6.64+0x10], R159 ;  /* 0x0000109f06001986 */ /* 0x0003e2000c101524 */
[----:B------:R-:W-:Y:S05]  /*9840*/  @!P2 BRA `(.L_x_41) ;  /* 0x000000000004a947 */ /* 0x000fea0003800000 */
[----:B------:R3:W5:Y:S02]  /*9850*/  LDG.E.LTC128B.U16 R23, desc[UR36][R8.64+0x12] ;  /* 0x0000122408177981 */ /* 0x000764000c1e1520 */
.L_x_41:
[----:B------:R-:W-:Y:S05]  /*9860*/  BSYNC B1 ;  /* 0x0000000000017941 */ /* 0x000fea0003800000 */
.L_x_40:
        /* <DEDUP_REMOVED lines=10> */
.L_x_43:
[----:B------:R-:W-:Y:S05]  /*9910*/  BSYNC B1 ;  /* 0x0000000000017941 */ /* 0x000fea0003800000 */
.L_x_42:
        /* <DEDUP_REMOVED lines=10> */
.L_x_45:
[----:B------:R-:W-:Y:S05]  /*99c0*/  BSYNC B1 ;  /* 0x0000000000017941 */ /* 0x000fea0003800000 */
.L_x_44:
        /* <DEDUP_REMOVED lines=10> */
.L_x_47:
[----:B------:R-:W-:Y:S05]  /*9a70*/  BSYNC B1 ;  /* 0x0000000000017941 */ /* 0x000fea0003800000 */
.L_x_46:
        /* <DEDUP_REMOVED lines=10> */
.L_x_49:
[----:B------:R-:W-:Y:S05]  /*9b20*/  BSYNC B1 ;  /* 0x0000000000017941 */ /* 0x000fea0003800000 */
.L_x_48:
        /* <DEDUP_REMOVED lines=10> */
.L_x_51:
[----:B------:R-:W-:Y:S05]  /*9bd0*/  BSYNC B1 ;  /* 0x0000000000017941 */ /* 0x000fea0003800000 */
.L_x_50:
        /* <DEDUP_REMOVED lines=10> */
.L_x_53:
[----:B------:R-:W-:Y:S05]  /*9c80*/  BSYNC B1 ;  /* 0x0000000000017941 */ /* 0x000fea0003800000 */
.L_x_52:
        /* <DEDUP_REMOVED lines=10> */
.L_x_55:
[----:B------:R-:W-:Y:S05]  /*9d30*/  BSYNC B1 ;  /* 0x0000000000017941 */ /* 0x000fea0003800000 */
.L_x_54:
        /* <DEDUP_REMOVED lines=10> */
.L_x_57:
[----:B------:R-:W-:Y:S05]  /*9de0*/  BSYNC B1 ;  /* 0x0000000000017941 */ /* 0x000fea0003800000 */
.L_x_56:
        /* <DEDUP_REMOVED lines=10> */
.L_x_59:
[----:B------:R-:W-:Y:S05]  /*9e90*/  BSYNC B1 ;  /* 0x0000000000017941 */ /* 0x000fea0003800000 */
.L_x_58:
        /* <DEDUP_REMOVED lines=10> */
.L_x_61:
[----:B------:R-:W-:Y:S05]  /*9f40*/  BSYNC B1 ;  /* 0x0000000000017941 */ /* 0x000fea0003800000 */
.L_x_60:
        /* <DEDUP_REMOVED lines=10> */
.L_x_63:
[----:B------:R-:W-:Y:S05]  /*9ff0*/  BSYNC B1 ;  /* 0x0000000000017941 */ /* 0x000fea0003800000 */
.L_x_62:
        /* <DEDUP_REMOVED lines=10> */
.L_x_65:
[----:B------:R-:W-:Y:S05]  /*a0a0*/  BSYNC B1 ;  /* 0x0000000000017941 */ /* 0x000fea0003800000 */
.L_x_64:
        /* <DEDUP_REMOVED lines=10> */
.L_x_67:
[----:B------:R-:W-:Y:S05]  /*a150*/  BSYNC B1 ;  /* 0x0000000000017941 */ /* 0x000fea0003800000 */
.L_x_66:
        /* <DEDUP_REMOVED lines=10> */
.L_x_69:
[----:B------:R-:W-:Y:S05]  /*a200*/  BSYNC B1 ;  /* 0x0000000000017941 */ /* 0x000fea0003800000 */
.L_x_68:
        /* <DEDUP_REMOVED lines=10> */
.L_x_71:
[----:B------:R-:W-:Y:S05]  /*a2b0*/  BSYNC B1 ;  /* 0x0000000000017941 */ /* 0x000fea0003800000 */
.L_x_70:
        /* <DEDUP_REMOVED lines=10> */
.L_x_73:
[----:B------:R-:W-:Y:S05]  /*a360*/  BSYNC B1 ;  /* 0x0000000000017941 */ /* 0x000fea0003800000 */
.L_x_72:
        /* <DEDUP_REMOVED lines=10> */
.L_x_75:
[----:B------:R-:W-:Y:S05]  /*a410*/  BSYNC B1 ;  /* 0x0000000000017941 */ /* 0x000fea0003800000 */
.L_x_74:
        /* <DEDUP_REMOVED lines=10> */
.L_x_77:
[----:B------:R-:W-:Y:S05]  /*a4c0*/  BSYNC B1 ;  /* 0x0000000000017941 */ /* 0x000fea0003800000 */
.L_x_76:
        /* <DEDUP_REMOVED lines=10> */
.L_x_79:
[----:B------:R-:W-:Y:S05]  /*a570*/  BSYNC B1 ;  /* 0x0000000000017941 */ /* 0x000fea0003800000 */
.L_x_78:
        /* <DEDUP_REMOVED lines=10> */
.L_x_81:
[----:B------:R-:W-:Y:S05]  /*a620*/  BSYNC B1 ;  /* 0x0000000000017941 */ /* 0x000fea0003800000 */
.L_x_80:
        /* <DEDUP_REMOVED lines=10> */
.L_x_83:
[----:B------:R-:W-:Y:S05]  /*a6d0*/  BSYNC B1 ;  /* 0x0000000000017941 */ /* 0x000fea0003800000 */
.L_x_82:
        /* <DEDUP_REMOVED lines=10> */
.L_x_85:
[----:B------:R-:W-:Y:S05]  /*a780*/  BSYNC B1 ;  /* 0x0000000000017941 */ /* 0x000fea0003800000 */
.L_x_84:
        /* <DEDUP_REMOVED lines=10> */
.L_x_87:
[----:B------:R-:W-:Y:S05]  /*a830*/  BSYNC B1 ;  /* 0x0000000000017941 */ /* 0x000fea0003800000 */
.L_x_86:
        /* <DEDUP_REMOVED lines=10> */
.L_x_89:
[----:B------:R-:W-:Y:S05]  /*a8e0*/  BSYNC B1 ;  /* 0x0000000000017941 */ /* 0x000fea0003800000 */
.L_x_88:
        /* <DEDUP_REMOVED lines=10> */
.L_x_91:
[----:B------:R-:W-:Y:S05]  /*a990*/  BSYNC B1 ;  /* 0x0000000000017941 */ /* 0x000fea0003800000 */
.L_x_90:
        /* <DEDUP_REMOVED lines=10> */
.L_x_93:
[----:B------:R-:W-:Y:S05]  /*aa40*/  BSYNC B1 ;  /* 0x0000000000017941 */ /* 0x000fea0003800000 */
.L_x_92:
        /* <DEDUP_REMOVED lines=10> */
.L_x_95:
[----:B------:R-:W-:Y:S05]  /*aaf0*/  BSYNC B1 ;  /* 0x0000000000017941 */ /* 0x000fea0003800000 */
.L_x_94:
        /* <DEDUP_REMOVED lines=10> */
.L_x_97:
[----:B------:R-:W-:Y:S05]  /*aba0*/  BSYNC B1 ;  /* 0x0000000000017941 */ /* 0x000fea0003800000 */
.L_x_96:
        /* <DEDUP_REMOVED lines=10> */
.L_x_99:
[----:B------:R-:W-:Y:S05]  /*ac50*/  BSYNC B1 ;  /* 0x0000000000017941 */ /* 0x000fea0003800000 */
.L_x_98:
        /* <DEDUP_REMOVED lines=10> */
.L_x_101:
[----:B------:R-:W-:Y:S05]  /*ad00*/  BSYNC B1 ;  /* 0x0000000000017941 */ /* 0x000fea0003800000 */
.L_x_100:
        /* <DEDUP_REMOVED lines=10> */
.L_x_103:
[----:B------:R-:W-:Y:S05]  /*adb0*/  BSYNC B1 ;  /* 0x0000000000017941 */ /* 0x000fea0003800000 */
.L_x_102:
        /* <DEDUP_REMOVED lines=10> */
.L_x_105:
[----:B------:R-:W-:Y:S05]  /*ae60*/  BSYNC B1 ;  /* 0x0000000000017941 */ /* 0x000fea0003800000 */
.L_x_104:
        /* <DEDUP_REMOVED lines=10> */
.L_x_107:
[----:B------:R-:W-:Y:S05]  /*af10*/  BSYNC B1 ;  /* 0x0000000000017941 */ /* 0x000fea0003800000 */
.L_x_106:
        /* <DEDUP_REMOVED lines=10> */
.L_x_109:
[----:B------:R-:W-:Y:S05]  /*afc0*/  BSYNC B1 ;  /* 0x0000000000017941 */ /* 0x000fea0003800000 */
.L_x_108:
        /* <DEDUP_REMOVED lines=10> */
.L_x_111:
[----:B------:R-:W-:Y:S05]  /*b070*/  BSYNC B1 ;  /* 0x0000000000017941 */ /* 0x000fea0003800000 */
.L_x_110:
        /* <DEDUP_REMOVED lines=10> */
.L_x_113:
[----:B------:R-:W-:Y:S05]  /*b120*/  BSYNC B1 ;  /* 0x0000000000017941 */ /* 0x000fea0003800000 */
.L_x_112:
        /* <DEDUP_REMOVED lines=10> */
.L_x_115:
[----:B------:R-:W-:Y:S05]  /*b1d0*/  BSYNC B1 ;  /* 0x0000000000017941 */ /* 0x000fea0003800000 */
.L_x_114:
        /* <DEDUP_REMOVED lines=10> */
.L_x_117:
[----:B------:R-:W-:Y:S05]  /*b280*/  BSYNC B1 ;  /* 0x0000000000017941 */ /* 0x000fea0003800000 */
.L_x_116:
        /* <DEDUP_REMOVED lines=10> */
.L_x_119:
[----:B------:R-:W-:Y:S05]  /*b330*/  BSYNC B1 ;  /* 0x0000000000017941 */ /* 0x000fea0003800000 */
.L_x_118:
        /* <DEDUP_REMOVED lines=10> */
.L_x_121:
[----:B------:R-:W-:Y:S05]  /*b3e0*/  BSYNC B1 ;  /* 0x0000000000017941 */ /* 0x000fea0003800000 */
.L_x_120:
        /* <DEDUP_REMOVED lines=10> */
.L_x_123:
[----:B------:R-:W-:Y:S05]  /*b490*/  BSYNC B1 ;  /* 0x0000000000017941 */ /* 0x000fea0003800000 */
.L_x_122:
        /* <DEDUP_REMOVED lines=10> */
.L_x_125:
[----:B------:R-:W-:Y:S05]  /*b540*/  BSYNC B1 ;  /* 0x0000000000017941 */ /* 0x000fea0003800000 */
.L_x_124:
        /* <DEDUP_REMOVED lines=10> */
.L_x_127:
[----:B------:R-:W-:Y:S05]  /*b5f0*/  BSYNC B1 ;  /* 0x0000000000017941 */ /* 0x000fea0003800000 */
.L_x_126:
        /* <DEDUP_REMOVED lines=10> */
.L_x_129:
[----:B------:R-:W-:Y:S05]  /*b6a0*/  BSYNC B1 ;  /* 0x0000000000017941 */ /* 0x000fea0003800000 */
.L_x_128:
        /* <DEDUP_REMOVED lines=10> */
.L_x_131:
[----:B------:R-:W-:Y:S05]  /*b750*/  BSYNC B1 ;  /* 0x0000000000017941 */ /* 0x000fea0003800000 */
.L_x_130:
        /* <DEDUP_REMOVED lines=10> */
.L_x_133:
[----:B------:R-:W-:Y:S05]  /*b800*/  BSYNC B1 ;  /* 0x0000000000017941 */ /* 0x000fea0003800000 */
.L_x_132:
        /* <DEDUP_REMOVED lines=10> */
.L_x_135:
[----:B------:R-:W-:Y:S05]  /*b8b0*/  BSYNC B1 ;  /* 0x0000000000017941 */ /* 0x000fea0003800000 */
.L_x_134:
        /* <DEDUP_REMOVED lines=10> */
.L_x_137:
[----:B------:R-:W-:Y:S05]  /*b960*/  BSYNC B1 ;  /* 0x0000000000017941 */ /* 0x000fea0003800000 */
.L_x_136:
        /* <DEDUP_REMOVED lines=10> */
.L_x_139:
[----:B------:R-:W-:Y:S05]  /*ba10*/  BSYNC B1 ;  /* 0x0000000000017941 */ /* 0x000fea0003800000 */
.L_x_138:
        /* <DEDUP_REMOVED lines=10> */
.L_x_141:
[----:B------:R-:W-:Y:S05]  /*bac0*/  BSYNC B1 ;  /* 0x0000000000017941 */ /* 0x000fea0003800000 */
.L_x_140:
        /* <DEDUP_REMOVED lines=10> */
.L_x_143:
[----:B------:R-:W-:Y:S05]  /*bb70*/  BSYNC B1 ;  /* 0x0000000000017941 */ /* 0x000fea0003800000 */
.L_x_142:
        /* <DEDUP_REMOVED lines=10> */
.L_x_145:
[----:B------:R-:W-:Y:S05]  /*bc20*/  BSYNC B1 ;  /* 0x0000000000017941 */ /* 0x000fea0003800000 */
.L_x_144:
        /* <DEDUP_REMOVED lines=10> */
.L_x_147:
[----:B------:R-:W-:Y:S05]  /*bcd0*/  BSYNC B1 ;  /* 0x0000000000017941 */ /* 0x000fea0003800000 */
.L_x_146:
        /* <DEDUP_REMOVED lines=10> */
.L_x_149:
[----:B------:R-:W-:Y:S05]  /*bd80*/  BSYNC B1 ;  /* 0x0000000000017941 */ /* 0x000fea0003800000 */
.L_x_148:
        /* <DEDUP_REMOVED lines=10> */
.L_x_151:
[----:B------:R-:W-:Y:S05]  /*be30*/  BSYNC B1 ;  /* 0x0000000000017941 */ /* 0x000fea0003800000 */
.L_x_150:
        /* <DEDUP_REMOVED lines=10> */
.L_x_153:
[----:B------:R-:W-:Y:S05]  /*bee0*/  BSYNC B1 ;  /* 0x0000000000017941 */ /* 0x000fea0003800000 */
.L_x_152:
        /* <DEDUP_REMOVED lines=10> */
.L_x_155:
[----:B------:R-:W-:Y:S05]  /*bf90*/  BSYNC B1 ;  /* 0x0000000000017941 */ /* 0x000fea0003800000 */
.L_x_154:
        /* <DEDUP_REMOVED lines=10> */
.L_x_157:
[----:B------:R-:W-:Y:S05]  /*c040*/  BSYNC B1 ;  /* 0x0000000000017941 */ /* 0x000fea0003800000 */
.L_x_156:
        /* <DEDUP_REMOVED lines=10> */
.L_x_159:
[----:B------:R-:W-:Y:S05]  /*c0f0*/  BSYNC B1 ;  /* 0x0000000000017941 */ /* 0x000fea0003800000 */
.L_x_158:
        /* <DEDUP_REMOVED lines=10> */
.L_x_161:
[----:B------:R-:W-:Y:S05]  /*c1a0*/  BSYNC B1 ;  /* 0x0000000000017941 */ /* 0x000fea0003800000 */
.L_x_160:
        /* <DEDUP_REMOVED lines=10> */
.L_x_163:
[----:B------:R-:W-:Y:S05]  /*c250*/  BSYNC B1 ;  /* 0x0000000000017941 */ /* 0x000fea0003800000 */
.L_x_162:
        /* <DEDUP_REMOVED lines=10> */
.L_x_165:
[----:B------:R-:W-:Y:S05]  /*c300*/  BSYNC B1 ;  /* 0x0000000000017941 */ /* 0x000fea0003800000 */
.L_x_164:
        /* <DEDUP_REMOVED lines=10> */
.L_x_167:
[----:B------:R-:W-:Y:S05]  /*c3b0*/  BSYNC B1 ;  /* 0x0000000000017941 */ /* 0x000fea0003800000 */
.L_x_166:
        /* <DEDUP_REMOVED lines=10> */
.L_x_169:
[----:B------:R-:W-:Y:S05]  /*c460*/  BSYNC B1 ;  /* 0x0000000000017941 */ /* 0x000fea0003800000 */
.L_x_168:
        /* <DEDUP_REMOVED lines=10> */
.L_x_171:
[----:B------:R-:W-:Y:S05]  /*c510*/  BSYNC B1 ;  /* 0x0000000000017941 */ /* 0x000fea0003800000 */
.L_x_170:
        /* <DEDUP_REMOVED lines=10> */
.L_x_173:
[----:B------:R-:W-:Y:S05]  /*c5c0*/  BSYNC B1 ;  /* 0x0000000000017941 */ /* 0x000fea0003800000 */
.L_x_172:
        /* <DEDUP_REMOVED lines=10> */
.L_x_175:
[----:B------:R-:W-:Y:S05]  /*c670*/  BSYNC B1 ;  /* 0x0000000000017941 */ /* 0x000fea0003800000 */
.L_x_174:
        /* <DEDUP_REMOVED lines=10> */
.L_x_177:
[----:B------:R-:W-:Y:S05]  /*c720*/  BSYNC B1 ;  /* 0x0000000000017941 */ /* 0x000fea0003800000 */
.L_x_176:
        /* <DEDUP_REMOVED lines=10> */
.L_x_179:
[----:B------:R-:W-:Y:S05]  /*c7d0*/  BSYNC B1 ;  /* 0x0000000000017941 */ /* 0x000fea0003800000 */
.L_x_178:
        /* <DEDUP_REMOVED lines=10> */
.L_x_181:
[----:B------:R-:W-:Y:S05]  /*c880*/  BSYNC B1 ;  /* 0x0000000000017941 */ /* 0x000fea0003800000 */
.L_x_180:
        /* <DEDUP_REMOVED lines=10> */
.L_x_183:
[----:B------:R-:W-:Y:S05]  /*c930*/  BSYNC B1 ;  /* 0x0000000000017941 */ /* 0x000fea0003800000 */
.L_x_182:
        /* <DEDUP_REMOVED lines=10> */
.L_x_185:
[----:B------:R-:W-:Y:S05]  /*c9e0*/  BSYNC B1 ;  /* 0x0000000000017941 */ /* 0x000fea0003800000 */
.L_x_184:
        /* <DEDUP_REMOVED lines=10> */
.L_x_187:
[----:B------:R-:W-:Y:S05]  /*ca90*/  BSYNC B1 ;  /* 0x0000000000017941 */ /* 0x000fea0003800000 */
.L_x_186:
        /* <DEDUP_REMOVED lines=10> */
.L_x_189:
[----:B------:R-:W-:Y:S05]  /*cb40*/  BSYNC B1 ;  /* 0x0000000000017941 */ /* 0x000fea0003800000 */
.L_x_188:
        /* <DEDUP_REMOVED lines=10> */
.L_x_191:
[----:B------:R-:W-:Y:S05]  /*cbf0*/  BSYNC B1 ;  /* 0x0000000000017941 */ /* 0x000fea0003800000 */
.L_x_190:
        /* <DEDUP_REMOVED lines=10> */
.L_x_193:
[----:B------:R-:W-:Y:S05]  /*cca0*/  BSYNC B1 ;  /* 0x0000000000017941 */ /* 0x000fea0003800000 */
.L_x_192:
        /* <DEDUP_REMOVED lines=10> */
.L_x_195:
[----:B------:R-:W-:Y:S05]  /*cd50*/  BSYNC B1 ;  /* 0x0000000000017941 */ /* 0x000fea0003800000 */
.L_x_194:
        /* <DEDUP_REMOVED lines=10> */
.L_x_197:
[----:B------:R-:W-:Y:S05]  /*ce00*/  BSYNC B1 ;  /* 0x0000000000017941 */ /* 0x000fea0003800000 */
.L_x_196:
        /* <DEDUP_REMOVED lines=10> */
.L_x_199:
[----:B------:R-:W-:Y:S05]  /*ceb0*/  BSYNC B1 ;  /* 0x0000000000017941 */ /* 0x000fea0003800000 */
.L_x_198:
        /* <DEDUP_REMOVED lines=10> */
.L_x_201:
[----:B------:R-:W-:Y:S05]  /*cf60*/  BSYNC B1 ;  /* 0x0000000000017941 */ /* 0x000fea0003800000 */
.L_x_200:
        /* <DEDUP_REMOVED lines=10> */
.L_x_203:
[----:B------:R-:W-:Y:S05]  /*d010*/  BSYNC B1 ;  /* 0x0000000000017941 */ /* 0x000fea0003800000 */
.L_x_202:
        /* <DEDUP_REMOVED lines=10> */
.L_x_205:
[----:B------:R-:W-:Y:S05]  /*d0c0*/  BSYNC B1 ;  /* 0x0000000000017941 */ /* 0x000fea0003800000 */
.L_x_204:
        /* <DEDUP_REMOVED lines=10> */
.L_x_207:
[----:B------:R-:W-:Y:S05]  /*d170*/  BSYNC B1 ;  /* 0x0000000000017941 */ /* 0x000fea0003800000 */
.L_x_206:
        /* <DEDUP_REMOVED lines=10> */
.L_x_209:
[----:B------:R-:W-:Y:S05]  /*d220*/  BSYNC B1 ;  /* 0x0000000000017941 */ /* 0x000fea0003800000 */
.L_x_208:
        /* <DEDUP_REMOVED lines=10> */
.L_x_211:
[----:B------:R-:W-:Y:S05]  /*d2d0*/  BSYNC B1 ;  /* 0x0000000000017941 */ /* 0x000fea0003800000 */
.L_x_210:
        /* <DEDUP_REMOVED lines=10> */
.L_x_213:
[----:B------:R-:W-:Y:S05]  /*d380*/  BSYNC B1 ;  /* 0x0000000000017941 */ /* 0x000fea0003800000 */
.L_x_212:
        /* <DEDUP_REMOVED lines=10> */
.L_x_215:
[----:B------:R-:W-:Y:S05]  /*d430*/  BSYNC B1 ;  /* 0x0000000000017941 */ /* 0x000fea0003800000 */
.L_x_214:
        /* <DEDUP_REMOVED lines=10> */
.L_x_217:
[----:B------:R-:W-:Y:S05]  /*d4e0*/  BSYNC B1 ;  /* 0x0000000000017941 */ /* 0x000fea0003800000 */
.L_x_216:
        /* <DEDUP_REMOVED lines=10> */
.L_x_219:
[----:B------:R-:W-:Y:S05]  /*d590*/  BSYNC B1 ;  /* 0x0000000000017941 */ /* 0x000fea0003800000 */
.L_x_218:
        /* <DEDUP_REMOVED lines=10> */
.L_x_221:
[----:B------:R-:W-:Y:S05]  /*d640*/  BSYNC B1 ;  /* 0x0000000000017941 */ /* 0x000fea0003800000 */
.L_x_220:
        /* <DEDUP_REMOVED lines=10> */
.L_x_223:
[----:B------:R-:W-:Y:S05]  /*d6f0*/  BSYNC B1 ;  /* 0x0000000000017941 */ /* 0x000fea0003800000 */
.L_x_222:
        /* <DEDUP_REMOVED lines=10> */
.L_x_225:
[----:B------:R-:W-:Y:S05]  /*d7a0*/  BSYNC B1 ;  /* 0x0000000000017941 */ /* 0x000fea0003800000 */
.L_x_224:
        /* <DEDUP_REMOVED lines=10> */
.L_x_227:
[----:B------:R-:W-:Y:S05]  /*d850*/  BSYNC B1 ;  /* 0x0000000000017941 */ /* 0x000fea0003800000 */
.L_x_226:
        /* <DEDUP_REMOVED lines=10> */
.L_x_229:
[----:B------:R-:W-:Y:S05]  /*d900*/  BSYNC B1 ;  /* 0x0000000000017941 */ /* 0x000fea0003800000 */
.L_x_228:
        /* <DEDUP_REMOVED lines=10> */
.L_x_231:
[----:B------:R-:W-:Y:S05]  /*d9b0*/  BSYNC B1 ;  /* 0x0000000000017941 */ /* 0x000fea0003800000 */
.L_x_230:
        /* <DEDUP_REMOVED lines=10> */
.L_x_233:
[----:B------:R-:W-:Y:S05]  /*da60*/  BSYNC B1 ;  /* 0x0000000000017941 */ /* 0x000fea0003800000 */
.L_x_232:
        /* <DEDUP_REMOVED lines=10> */
.L_x_235:
[----:B------:R-:W-:Y:S05]  /*db10*/  BSYNC B1 ;  /* 0x0000000000017941 */ /* 0x000fea0003800000 */
.L_x_234:
        /* <DEDUP_REMOVED lines=10> */
.L_x_237:
[----:B------:R-:W-:Y:S05]  /*dbc0*/  BSYNC B1 ;  /* 0x0000000000017941 */ /* 0x000fea0003800000 */
.L_x_236:
        /* <DEDUP_REMOVED lines=10> */
.L_x_239:
[----:B------:R-:W-:Y:S05]  /*dc70*/  BSYNC B1 ;  /* 0x0000000000017941 */ /* 0x000fea0003800000 */
.L_x_238:
        /* <DEDUP_REMOVED lines=10> */
.L_x_241:
[----:B------:R-:W-:Y:S05]  /*dd20*/  BSYNC B1 ;  /* 0x0000000000017941 */ /* 0x000fea0003800000 */
.L_x_240:
        /* <DEDUP_REMOVED lines=10> */
.L_x_243:
[----:B------:R-:W-:Y:S05]  /*ddd0*/  BSYNC B1 ;  /* 0x0000000000017941 */ /* 0x000fea0003800000 */
.L_x_242:
        /* <DEDUP_REMOVED lines=10> */
.L_x_245:
[----:B------:R-:W-:Y:S05]  /*de80*/  BSYNC B1 ;  /* 0x0000000000017941 */ /* 0x000fea0003800000 */
.L_x_244:
        /* <DEDUP_REMOVED lines=10> */
.L_x_247:
[----:B------:R-:W-:Y:S05]  /*df30*/  BSYNC B1 ;  /* 0x0000000000017941 */ /* 0x000fea0003800000 */
.L_x_246:
        /* <DEDUP_REMOVED lines=10> */
.L_x_249:
[----:B------:R-:W-:Y:S05]  /*dfe0*/  BSYNC B1 ;  /* 0x0000000000017941 */ /* 0x000fea0003800000 */
.L_x_248:
        /* <DEDUP_REMOVED lines=10> */
.L_x_251:
[----:B------:R-:W-:Y:S05]  /*e090*/  BSYNC B1 ;  /* 0x0000000000017941 */ /* 0x000fea0003800000 */
.L_x_250:
        /* <DEDUP_REMOVED lines=10> */
.L_x_253:
[----:B------:R-:W-:Y:S05]  /*e140*/  BSYNC B1 ;  /* 0x0000000000017941 */ /* 0x000fea0003800000 */
.L_x_252:
        /* <DEDUP_REMOVED lines=10> */
.L_x_255:
[----:B------:R-:W-:Y:S05]  /*e1f0*/  BSYNC B1 ;  /* 0x0000000000017941 */ /* 0x000fea0003800000 */
.L_x_254:
        /* <DEDUP_REMOVED lines=10> */
.L_x_257:
[----:B------:R-:W-:Y:S05]  /*e2a0*/  BSYNC B1 ;  /* 0x0000000000017941 */ /* 0x000fea0003800000 */
.L_x_256:
        /* <DEDUP_REMOVED lines=10> */
.L_x_259:
[----:B------:R-:W-:Y:S05]  /*e350*/  BSYNC B1 ;  /* 0x0000000000017941 */ /* 0x000fea0003800000 */
.L_x_258:
        /* <DEDUP_REMOVED lines=10> */
.L_x_261:
[----:B------:R-:W-:Y:S05]  /*e400*/  BSYNC B1 ;  /* 0x0000000000017941 */ /* 0x000fea0003800000 */
.L_x_260:
        /* <DEDUP_REMOVED lines=10> */
.L_x_263:
[----:B------:R-:W-:Y:S05]  /*e4b0*/  BSYNC B1 ;  /* 0x0000000000017941 */ /* 0x000fea0003800000 */
.L_x_262:
        /* <DEDUP_REMOVED lines=10> */
.L_x_265:
[----:B------:R-:W-:Y:S05]  /*e560*/  BSYNC B1 ;  /* 0x0000000000017941 */ /* 0x000fea0003800000 */
.L_x_264:
        /* <DEDUP_REMOVED lines=10> */
.L_x_267:
[----:B------:R-:W-:Y:S05]  /*e610*/  BSYNC B1 ;  /* 0x0000000000017941 */ /* 0x000fea0003800000 */
.L_x_266:
        /* <DEDUP_REMOVED lines=10> */
.L_x_269:
[----:B------:R-:W-:Y:S05]  /*e6c0*/  BSYNC B1 ;  /* 0x0000000000017941 */ /* 0x000fea0003800000 */
.L_x_268:
        /* <DEDUP_REMOVED lines=10> */
.L_x_271:
[----:B------:R-:W-:Y:S05]  /*e770*/  BSYNC B1 ;  /* 0x0000000000017941 */ /* 0x000fea0003800000 */
.L_x_270:
        /* <DEDUP_REMOVED lines=10> */
.L_x_273:
[----:B------:R-:W-:Y:S05]  /*e820*/  BSYNC B1 ;  /* 0x0000000000017941 */ /* 0x000fea0003800000 */
.L_x_272:
        /* <DEDUP_REMOVED lines=10> */
.L_x_275:
[----:B------:R-:W-:Y:S05]  /*e8d0*/  BSYNC B1 ;  /* 0x0000000000017941 */ /* 0x000fea0003800000 */
.L_x_274:
        /* <DEDUP_REMOVED lines=10> */
.L_x_277:
[----:B------:R-:W-:Y:S05]  /*e980*/  BSYNC B1 ;  /* 0x0000000000017941 */ /* 0x000fea0003800000 */
.L_x_276:
[----:B0-234-:R-:W2:Y:S01]  /*e990*/  LDL.LU R10, [R1+0x1f4] ;  /* 0x0001f400010a7983 */ /* 0x01dea20000300800 */
[----:B-----5:R-:W-:Y:S01]  /*e9a0*/  IMAD.U32 R11, R23, 0x10000, RZ ;  /* 0x00010000170b7824 */ /* 0x020fe200078e00ff */
        /* <DEDUP_REMOVED lines=8> */
.L_x_279:
[----:B------:R-:W-:Y:S05]  /*ea30*/  BSYNC B1 ;  /* 0x0000000000017941 */ /* 0x000fea0003800000 */
.L_x_278:
[----:B------:R-:W3:Y:S01]  /*ea40*/  LDL.LU R10, [R1+0x1f8] ;  /* 0x0001f800010a7983 */ /* 0x000ee20000300800 */
[----:B0----5:R-:W-:Y:S01]  /*ea50*/  SHF.L.U32 R11, R23, 0x10, RZ ;  /* 0x00000010170b7819 */ /* 0x021fe200000006ff */
[----:B------:R-:W-:Y:S01]  /*ea60*/  BSSY B1, `(.L_x_280) ;  /* 0x000000b000017945 */ /* 0x000fe20003800000 */
[----:B------:R-:W-:Y:S02]  /*ea70*/  ISETP.GT.AND P1, PT, R0, 0xf9, P0 ;  /* 0x000000f90000780c */ /* 0x000fe40000724270 */
[----:B------:R-:W-:Y:S01]  /*ea80*/  IADD3 R167, P0, R3, 0x80, RZ ;  /* 0x0000008003a77810 */ /* 0x000fe20007f1e0ff */
[----:B------:R-:W-:-:S04]  /*ea90*/  FMUL R11, R11, R16 ;  /* 0x000000100b0b7220 */ /* 0x000fc80000400000 */
[----:B---3--:R-:W-:-:S05]  /*eaa0*/  FFMA R11, R10, R2, R11 ;  /* 0x000000020a0b7223 */ /* 0x008fca000000000b */
[----:B------:R-:W-:-:S04]  /*eab0*/  F2FP.BF16.F32.PACK_AB R11, RZ, R11 ;  /* 0x0000000bff0b723e */ /* 0x000fc800000010ff */
[----:B------:R-:W-:Y:S01]  /*eac0*/  PRMT R3, R11, 0x7610, R3 ;  /* 0x000076100b037816 */ /* 0x000fe20000000003 */
[----:B------:R-:W-:-:S04]  /*ead0*/  IMAD.X R11, RZ, RZ, UR7, P0 ;  /* 0x00000007ff0b7e24 */ /* 0x000fc800080e06ff */
[----:B------:R0:W-:Y:S01]  /*eae0*/  @P2 STG.E.U16 desc[UR36][R6.64+0x1f0], R3 ;  /* 0x0001f00306002986 */ /* 0x0001e2000c101524 */
[----:B------:R-:W-:Y:S05]  /*eaf0*/  @!P1 BRA `(.L_x_281) ;  /* 0x0000000000049947 */ /* 0x000fea0003800000 */
[----:B------:R3:W5:Y:S02]  /*eb00*/  LDG.E.LTC128B.U16 R23, desc[UR36][R8.64+0x1f2] ;  /* 0x0001f22408177981 */ /* 0x000764000c1e1520 */
.L_x_281:
[----:B------:R-:W-:Y:S05]  /*eb10*/  BSYNC B1 ;  /* 0x0000000000017941 */ /* 0x000fea0003800000 */
.L_x_280:
[----:B------:R-:W4:Y:S01]  /*eb20*/  LDL.LU R10, [R1+0x1fc] ;  /* 0x0001fc00010a7983 */ /* 0x000f220000300800 */
[----:B0----5:R-:W-:Y:S01]  /*eb30*/  IMAD.U32 R3, R23, 0x10000, RZ ;  /* 0x0001000017037824 */ /* 0x021fe200078e00ff */
[----:B------:R-:W-:Y:S01]  /*eb40*/  ISETP.GT.AND P0, PT, R17, 0x80, PT ;  /* 0x000000801100780c */ /* 0x000fe20003f04270 */
[----:B--23--:R-:W-:Y:S02]  /*eb50*/  IMAD R8, R11, R14, RZ ;  /* 0x0000000e0b087224 */ /* 0x00cfe400078e02ff */
[----:B------:R-:W-:Y:S01]  /*eb60*/  FMUL R3, R3, R16 ;  /* 0x0000001003037220 */ /* 0x000fe20000400000 */
[----:B------:R-:W-:Y:S01]  /*eb70*/  ISETP.GT.AND P4, PT, R0, RZ, P0 ;  /* 0x000000ff0000720c */ /* 0x000fe20000784270 */
[C---:B------:R-:W-:Y:S02]  /*eb80*/  IMAD R165, R167.reuse, R15, R8 ;  /* 0x0000000fa7a57224 */ /* 0x040fe400078e0208 */
[----:B------:R-:W-:-:S04]  /*eb90*/  IMAD.WIDE.U32 R8, R167, R14, R20 ;  /* 0x0000000ea7087225 */ /* 0x000fc800078e0014 */
[----:B------:R-:W-:Y:S02]  /*eba0*/  IMAD.IADD R9, R9, 0x1, R165 ;  /* 0x0000000109097824 */ /* 0x000fe400078e02a5 */
[----:B----4-:R-:W-:Y:S01]  /*ebb0*/  FFMA R3, R10, R2, R3 ;  /* 0x000000020a037223 */ /* 0x010fe20000000003 */
[----:B------:R-:W-:-:S04]  /*ebc0*/  LEA R10, P2, R8, R12, 0x1 ;  /* 0x0000000c080a7211 */ /* 0x000fc800078408ff */
[----:B------:R-:W-:Y:S02]  /*ebd0*/  F2FP.BF16.F32.PACK_AB R3, RZ, R3 ;  /* 0x00000003ff03723e */ /* 0x000fe400000010ff */
[--C-:B------:R-:W-:Y:S02]  /*ebe0*/  LEA.HI.X R11, R8, R13, R9.reuse, 0x1, P2 ;  /* 0x0000000d080b7211 */ /* 0x100fe400010f0c09 */
[----:B------:R-:W-:-:S05]  /*ebf0*/  PRMT R9, R3, 0x7610, R9 ;  /* 0x0000761003097816 */ /* 0x000fca0000000009 */
[----:B------:R0:W-:Y:S04]  /*ec00*/  @P1 STG.E.U16 desc[UR36][R6.64+0x1f2], R9 ;  /* 0x0001f20906001986 */ /* 0x0001e8000c101524 */
[----:B------:R-:W2:Y:S01]  /*ec10*/  @P4 LDG.E.LTC128B.U16 R23, desc[UR36][R10.64] ;  /* 0x000000240a174981 */ /* 0x000ea2000c1e1520 */
[----:B-1----:R-:W-:Y:S01]  /*ec20*/  IMAD.U32 R159, RZ, RZ, UR8 ;  /* 0x00000008ff9f7e24 */ /* 0x002fe2000f8e00ff */
[----:B------:R-:W-:Y:S01]  /*ec30*/  MOV R164, UR9 ;  /* 0x0000000900a47c02 */ /* 0x000fe20008000f00 */
[----:B------:R-:W-:Y:S01]  /*ec40*/  IMAD.U32 R161, RZ, RZ, UR8 ;  /* 0x00000008ffa17e24 */ /* 0x000fe2000f8e00ff */
[----:B------:R-:W-:Y:S01]  /*ec50*/  ISETP.GT.AND P2, PT, R0, 0x1, P0 ;  /* 0x000000010000780c */ /* 0x000fe20000744270 */
[----:B------:R-:W-:Y:S01]  /*ec60*/  IMAD.SHL.U32 R159, R159, 0x100, RZ ;  /* 0x000001009f9f7824 */ /* 0x000fe200078e00ff */
[----:B------:R-:W-:Y:S01]  /*ec70*/  BSSY B1, `(.L_x_282) ;  /* 0x0000011000017945 */ /* 0x000fe20003800000 */
[----:B0-----:R-:W-:Y:S01]  /*ec80*/  IMAD.WIDE.U32 R8, R167, R14, R18 ;  /* 0x0000000ea7087225 */ /* 0x001fe200078e0012 */
[----:B------:R-:W-:-:S04]  /*ec90*/  SHF.L.U64.HI R161, R161, 0x8, R164 ;  /* 0x00000008a1a17819 */ /* 0x000fc800000102a4 */
[----:B------:R-:W-:-:S03]  /*eca0*/  IADD3 R9, R165, R9, RZ ;  /* 0x00000009a5097210 */ /* 0x000fc60007ffe0ff */
[----:B------:R-:W-:Y:S01]  /*ecb0*/  IMAD.WIDE.U32 R162, R22, UR43, R8 ;  /* 0x0000002b16a27c25 */ /* 0x000fe2000f8e0008 */
[----:B------:R-:W-:-:S03]  /*ecc0*/  IADD3 R8, P1, R159, R4, RZ ;  /* 0x000000049f087210 */ /* 0x000fc60007f3e0ff */
[----:B------:R-:W-:Y:S01]  /*ecd0*/  IMAD.IADD R7, R157, 0x1, R163 ;  /* 0x000000019d077824 */ /* 0x000fe200078e02a3 */
[----:B------:R-:W-:Y:S01]  /*ece0*/  LEA R6, P3, R162, R12, 0x1 ;  /* 0x0000000ca2067211 */ /* 0x000fe200078608ff */
[----:B------:R-:W-:-:S03]  /*ecf0*/  IMAD.X R9, R161, 0x1, R5, P1 ;  /* 0x00000001a1097824 */ /* 0x000fc600008e0605 */
[----:B------:R-:W-:Y:S01]  /*ed00*/  LEA.HI.X R7, R162, R13, R7, 0x1, P3 ;  /* 0x0000000da2077211 */ /* 0x000fe200018f0c07 */
[----:B--2---:R-:W-:-:S04]  /*ed10*/  IMAD.U32 R3, R23, 0x10000, RZ ;  /* 0x0001000017037824 */ /* 0x004fc800078e00ff */
[----:B------:R-:W-:-:S04]  /*ed20*/  FMUL R3, R3, R16 ;  /* 0x0000001003037220 */ /* 0x000fc80000400000 */
[----:B------:R-:W-:-:S05]  /*ed30*/  FFMA R3, R24, R2, R3 ;  /* 0x0000000218037223 */ /* 0x000fca0000000003 */
[----:B------:R-:W-:-:S05]  /*ed40*/  F2FP.BF16.F32.PACK_AB R3, RZ, R3 ;  /* 0x00000003ff03723e */ /* 0x000fca00000010ff */
[----:B------:R0:W-:Y:S01]  /*ed50*/  @P4 STG.E.U16 desc[UR36][R8.64], R3 ;  /* 0x0000000308004986 */ /* 0x0001e2000c101524 */
[----:B------:R-:W-:Y:S05]  /*ed60*/  @!P2 BRA `(.L_x_283) ;  /* 0x000000000004a947 */ /* 0x000fea0003800000 */
[----:B------:R1:W5:Y:S02]  /*ed70*/  LDG.E.LTC128B.U16 R23, desc[UR36][R6.64+0x2] ;  /* 0x0000022406177981 */ /* 0x000364000c1e1520 */
.L_x_283:
[----:B------:R-:W-:Y:S05]  /*ed80*/  BSYNC B1 ;  /* 0x0000000000017941 */ /* 0x000fea0003800000 */
.L_x_282:
[----:B0----5:R-:W-:Y:S01]  /*ed90*/  SHF.L.U32 R3, R23, 0x10, RZ ;  /* 0x0000001017037819 */ /* 0x021fe200000006ff */
[----:B------:R-:W-:Y:S01]  /*eda0*/  IMAD.WIDE.U32 R14, R167, R14, R154 ;  /* 0x0000000ea70e7225 */ /* 0x000fe200078e009a */
[----:B------:R-:W-:Y:S01]  /*edb0*/  ISETP.GT.AND P1, PT, R17, 0x88, PT ;  /* 0x000000881100780c */ /* 0x000fe20003f24270 */
[----:B------:R-:W-:Y:S02]  /*edc0*/  BSSY B1, `(.L_x_284) ;  /* 0x0000010000017945 */ /* 0x000fe40003800000 */
[----:B------:R-:W-:Y:S01]  /*edd0*/  FMUL R10, R3, R16 ;  /* 0x00000010030a7220 */ /* 0x000fe20000400000 */
[----:B------:R-:W-:Y:S01]  /*ede0*/  ISETP.GT.AND P3, PT, R0, RZ, P1 ;  /* 0x000000ff0000720c */ /* 0x000fe20000f64270 */
[----:B------:R-:W-:Y:S01]  /*edf0*/  IMAD.IADD R165, R165, 0x1, R15 ;  /* 0x00000001a5a57824 */ /* 0x000fe200078e020f */
[----:B------:R-:W-:Y:S01]  /*ee00*/  IADD3 R152, P4, R152, R14, RZ ;  /* 0x0000000e98987210 */ /* 0x000fe20007f9e0ff */
[----:B------:R-:W-:Y:S01]  /*ee10*/  FFMA R10, R25, R2, R10 ;  /* 0x00000002190a7223 */ /* 0x000fe2000000000a */
[----:B------:R-:W-:-:S03]  /*ee20*/  IADD3 R14, P5, R18, R14, RZ ;  /* 0x0000000e120e7210 */ /* 0x000fc60007fbe0ff */
[----:B------:R-:W-:Y:S01]  /*ee30*/  IMAD.X R20, R165, 0x1, R21, P4 ;  /* 0x00000001a5147824 */ /* 0x000fe200020e0615 */
[----:B------:R-:W-:Y:S02]  /*ee40*/  F2FP.BF16.F32.PACK_AB R3, RZ, R10 ;  /* 0x0000000aff03723e */ /* 0x000fe400000010ff */
[C---:B------:R-:W-:Y:S02]  /*ee50*/  LEA R10, P4, R152.reuse, R12, 0x1 ;  /* 0x0000000c980a7211 */ /* 0x040fe400078808ff */
[----:B------:R-:W-:Y:S02]  /*ee60*/  PRMT R17, R3, 0x7610, R17 ;  /* 0x0000761003117816 */ /* 0x000fe40000000011 */
[----:B------:R-:W-:Y:S02]  /*ee70*/  LEA.HI.X R11, R152, R13, R20, 0x1, P4 ;  /* 0x0000000d980b7211 */ /* 0x000fe400020f0c14 */
[----:B------:R-:W-:Y:S01]  /*ee80*/  PRMT R3, R23, 0x7610, R3 ;  /* 0x0000761017037816 */ /* 0x000fe20000000003 */
[----:B------:R0:W-:Y:S01]  /*ee90*/  @P2 STG.E.U16 desc[UR36][R8.64+0x2], R17 ;  /* 0x0000021108002986 */ /* 0x0001e2000c101524 */
[----:B------:R-:W-:Y:S05]  /*eea0*/  @!P3 BRA `(.L_x_285) ;  /* 0x000000000004b947 */ /* 0x000fea0003800000 */
[----:B------:R2:W5:Y:S02]  /*eeb0*/  LDG.E.LTC128B.U16 R3, desc[UR36][R10.64] ;  /* 0x000000240a037981 */ /* 0x000564000c1e1520 */
.L_x_285:
[----:B------:R-:W-:Y:S05]  /*eec0*/  BSYNC B1 ;  /* 0x0000000000017941 */ /* 0x000fea0003800000 */
.L_x_284:
[----:B--2--5:R-:W-:Y:S01]  /*eed0*/  IMAD.U32 R11, R3, 0x10000, RZ ;  /* 0x00010000030b7824 */ /* 0x024fe200078e00ff */
[----:B------:R-:W-:Y:S01]  /*eee0*/  IADD3.X R15, R19, R165, RZ, P5, !PT ;  /* 0x000000a5130f7210 */ /* 0x000fe20002ffe4ff */
[----:B------:R-:W-:Y:S01]  /*eef0*/  BSSY B1, `(.L_x_286) ;  /* 0x000000e000017945 */ /* 0x000fe20003800000 */
[----:B------:R-:W-:Y:S01]  /*ef00*/  IADD3 R10, P2, R8, R158, RZ ;  /* 0x0000009e080a7210 */ /* 0x000fe20007f5e0ff */
[----:B------:R-:W-:Y:S01]  /*ef10*/  FMUL R11, R11, R16 ;  /* 0x000000100b0b7220 */ /* 0x000fe20000400000 */
[----:B------:R-:W-:Y:S01]  /*ef20*/  ISETP.GT.AND P5, PT, R0, 0x1, P1 ;  /* 0x000000010000780c */ /* 0x000fe20000fa4270 */
[----:B------:R-:W-:-:S04]  /*ef30*/  IMAD.WIDE.U32 R22, R22, UR43, R14 ;  /* 0x0000002b16167c25 */ /* 0x000fc8000f8e000e */
[----:B------:R-:W-:Y:S01]  /*ef40*/  FFMA R11, R26, R2, R11 ;  /* 0x000000021a0b7223 */ /* 0x000fe2000000000b */
[----:B------:R-:W-:Y:S01]  /*ef50*/  IMAD.IADD R157, R157, 0x1, R23 ;  /* 0x000000019d9d7824 */ /* 0x000fe200078e0217 */
[----:B------:R-:W-:-:S03]  /*ef60*/  LEA R12, P4, R22, R12, 0x1 ;  /* 0x0000000c160c7211 */ /* 0x000fc600078808ff */
[----:B------:R-:W-:Y:S01]  /*ef70*/  F2FP.BF16.F32.PACK_AB R14, RZ, R11 ;  /* 0x0000000bff0e723e */ /* 0x000fe200000010ff */
[----:B------:R-:W-:Y:S01]  /*ef80*/  IMAD.X R11, R9, 0x1, R156, P2 ;  /* 0x00000001090b7824 */ /* 0x000fe200010e069c */
[----:B------:R-:W-:-:S04]  /*ef90*/  LEA.HI.X R13, R22, R13, R157, 0x1, P4 ;  /* 0x0000000d160d7211 */ /* 0x000fc800020f0c9d */
[----:B------:R2:W-:Y:S01]  /*efa0*/  @P3 STG.E.U16 desc[UR36][R10.64], R14 ;  /* 0x0000000e0a003986 */ /* 0x0005e2000c101524 */
[----:B------:R-:W-:Y:S05]  /*efb0*/  @!P5 BRA `(.L_x_287) ;  /* 0x000000000004d947 */ /* 0x000fea0003800000 */
[----:B------:R3:W5:Y:S02]  /*efc0*/  LDG.E.LTC128B.U16 R3, desc[UR36][R12.64+0x2] ;  /* 0x000002240c037981 */ /* 0x000764000c1e1520 */
.L_x_287:
[----:B------:R-:W-:Y:S05]  /*efd0*/  BSYNC B1 ;  /* 0x0000000000017941 */ /* 0x000fea0003800000 */
.L_x_286:
[----:B-----5:R-:W-:Y:S01]  /*efe0*/  IMAD.U32 R15, R3, 0x10000, RZ ;  /* 0x00010000030f7824 */ /* 0x020fe200078e00ff */
[----:B------:R-:W-:Y:S01]  /*eff0*/  ISETP.GT.AND P2, PT, R0, 0x8, P0 ;  /* 0x000000080000780c */ /* 0x000fe20000744270 */
[----:B------:R-:W-:Y:S02]  /*f000*/  BSSY B1, `(.L_x_288) ;  /* 0x0000007000017945 */ /* 0x000fe40003800000 */
[----:B--2---:R-:W-:-:S04]  /*f010*/  FMUL R14, R15, R16 ;  /* 0x000000100f0e7220 */ /* 0x004fc80000400000 */
[----:B------:R-:W-:-:S05]  /*f020*/  FFMA R14, R27, R2, R14 ;  /* 0x000000021b0e7223 */ /* 0x000fca000000000e */
[----:B------:R-:W-:-:S05]  /*f030*/  F2FP.BF16.F32.PACK_AB R14, RZ, R14 ;  /* 0x0000000eff0e723e */ /* 0x000fca00000010ff */
[----:B------:R2:W-:Y:S01]  /*f040*/  @P5 STG.E.U16 desc[UR36][R10.64+0x2], R14 ;  /* 0x0000020e0a005986 */ /* 0x0005e2000c101524 */
[----:B------:R-:W-:Y:S05]  /*f050*/  @!P2 BRA `(.L_x_289) ;  /* 0x000000000004a947 */ /* 0x000fea0003800000 */
[----:B------:R4:W5:Y:S02]  /*f060*/  LDG.E.LTC128B.U16 R3, desc[UR36][R6.64+0x10] ;  /* 0x0000102406037981 */ /* 0x000964000c1e1520 */
.L_x_289:
[----:B------:R-:W-:Y:S05]  /*f070*/  BSYNC B1 ;  /* 0x0000000000017941 */ /* 0x000fea0003800000 */
.L_x_288:
[----:B--2--5:R-:W-:Y:S01]  /*f080*/  SHF.L.U32 R11, R3, 0x10, RZ ;  /* 0x00000010030b7819 */ /* 0x024fe200000006ff */
[----:B------:R-:W-:Y:S01]  /*f090*/  BSSY B1, `(.L_x_290) ;  /* 0x0000008000017945 */ /* 0x000fe20003800000 */
[----:B------:R-:W-:-:S03]  /*f0a0*/  ISETP.GT.AND P3, PT, R0, 0x9, P0 ;  /* 0x000000090000780c */ /* 0x000fc60000764270 */
[----:B------:R-:W-:-:S04]  /*f0b0*/  FMUL R11, R11, R16 ;  /* 0x000000100b0b7220 */ /* 0x000fc80000400000 */
[----:B------:R-:W-:-:S05]  /*f0c0*/  FFMA R11, R28, R2, R11 ;  /* 0x000000021c0b7223 */ /* 0x000fca000000000b */
[----:B------:R-:W-:-:S05]  /*f0d0*/  F2FP.BF16.F32.PACK_AB R11, RZ, R11 ;  /* 0x0000000bff0b723e */ /* 0x000fca00000010ff */
[----:B------:R2:W-:Y:S01]  /*f0e0*/  @P2 STG.E.U16 desc[UR36][R8.64+0x10], R11 ;  /* 0x0000100b08002986 */ /* 0x0005e2000c101524 */
[----:B------:R-:W-:Y:S05]  /*f0f0*/  @!P3 BRA `(.L_x_291) ;  /* 0x000000000004b947 */ /* 0x000fea0003800000 */
[----:B------:R0:W5:Y:S02]  /*f100*/  LDG.E.LTC128B.U16 R3, desc[UR36][R6.64+0x12] ;  /* 0x0000122406037981 */ /* 0x000164000c1e1520 */
.L_x_291:
[----:B------:R-:W-:Y:S05]  /*f110*/  BSYNC B1 ;  /* 0x0000000000017941 */ /* 0x000fea0003800000 */
.L_x_290:
[----:B--2--5:R-:W-:Y:S01]  /*f120*/  IMAD.U32 R11, R3, 0x10000, RZ ;  /* 0x00010000030b7824 */ /* 0x024fe200078e00ff */
[----:B------:R-:W-:Y:S01]  /*f130*/  ISETP.GT.AND P4, PT, R0, 0x8, P1 ;  /* 0x000000080000780c */ /* 0x000fe20000f84270 */
[----:B------:R-:W-:Y:S02]  /*f140*/  BSSY B1, `(.L_x_292) ;  /* 0x0000007000017945 */ /* 0x000fe40003800000 */
[----:B------:R-:W-:-:S04]  /*f150*/  FMUL R10, R11, R16 ;  /* 0x000000100b0a7220 */ /* 0x000fc80000400000 */
[----:B------:R-:W-:-:S05]  /*f160*/  FFMA R10, R29, R2, R10 ;  /* 0x000000021d0a7223 */ /* 0x000fca000000000a */
[----:B------:R-:W-:-:S05]  /*f170*/  F2FP.BF16.F32.PACK_AB R10, RZ, R10 ;  /* 0x0000000aff0a723e */ /* 0x000fca00000010ff */
[----:B------:R2:W-:Y:S01]  /*f180*/  @P3 STG.E.U16 desc[UR36][R8.64+0x12], R10 ;  /* 0x0000120a08003986 */ /* 0x0005e2000c101524 */
[----:B------:R-:W-:Y:S05]  /*f190*/  @!P4 BRA `(.L_x_293) ;  /* 0x000000000004c947 */ /* 0x000fea0003800000 */
[----:B------:R0:W5:Y:S02]  /*f1a0*/  LDG.E.LTC128B.U16 R3, desc[UR36][R12.64+0x10] ;  /* 0x000010240c037981 */ /* 0x000164000c1e1520 */
.L_x_293:
[----:B------:R-:W-:Y:S05]  /*f1b0*/  BSYNC B1 ;  /* 0x0000000000017941 */ /* 0x000fea0003800000 */
.L_x_292:
[----:B-----5:R-:W-:Y:S01]  /*f1c0*/  IMAD.U32 R11, R3, 0x10000, RZ ;  /* 0x00010000030b7824 */ /* 0x020fe200078e00ff */
[----:B--2---:R-:W-:Y:S01]  /*f1d0*/  IADD3 R10, P3, R158, R8, RZ ;  /* 0x000000089e0a7210 */ /* 0x004fe20007f7e0ff */
[----:B------:R-:W-:Y:S01]  /*f1e0*/  BSSY B1, `(.L_x_294) ;  /* 0x0000009000017945 */ /* 0x000fe20003800000 */
[----:B------:R-:W-:Y:S01]  /*f1f0*/  ISETP.GT.AND P2, PT, R0, 0x9, P1 ;  /* 0x000000090000780c */ /* 0x000fe20000f44270 */
[----:B------:R-:W-:-:S04]  /*f200*/  FMUL R11, R11, R16 ;  /* 0x000000100b0b7220 */ /* 0x000fc80000400000 */
[----:B------:R-:W-:-:S05]  /*f210*/  FFMA R11, R30, R2, R11 ;  /* 0x000000021e0b7223 */ /* 0x000fca000000000b */
[----:B------:R-:W-:Y:S01]  /*f220*/  F2FP.BF16.F32.PACK_AB R14, RZ, R11 ;  /* 0x0000000bff0e723e */ /* 0x000fe200000010ff */
[----:B------:R-:W-:-:S05]  /*f230*/  IMAD.X R11, R156, 0x1, R9, P3 ;  /* 0x000000019c0b7824 */ /* 0x000fca00018e0609 */
[----:B------:R2:W-:Y:S01]  /*f240*/  @P4 STG.E.U16 desc[UR36][R10.64+0x10], R14 ;  /* 0x0000100e0a004986 */ /* 0x0005e2000c101524 */
[----:B------:R-:W-:Y:S05]  /*f250*/  @!P2 BRA `(.L_x_295) ;  /* 0x000000000004a947 */ /* 0x000fea0003800000 */
[----:B------:R0:W5:Y:S02]  /*f260*/  LDG.E.LTC128B.U16 R3, desc[UR36][R12.64+0x12] ;  /* 0x000012240c037981 */ /* 0x000164000c1e1520 */
.L_x_295:
[----:B------:R-:W-:Y:S05]  /*f270*/  BSYNC B1 ;  /* 0x0000000000017941 */ /* 0x000fea0003800000 */
.L_x_294:
[----:B--2--5:R-:W-:Y:S01]  /*f280*/  SHF.L.U32 R11, R3, 0x10, RZ ;  /* 0x00000010030b7819 */ /* 0x024fe200000006ff */
[----:B------:R-:W-:Y:S01]  /*f290*/  BSSY B1, `(.L_x_296) ;  /* 0x000000a000017945 */ /* 0x000fe20003800000 */
[----:B------:R-:W-:Y:S02]  /*f2a0*/  IADD3 R158, P3, P4, R158, R4, R159 ;  /* 0x000000049e9e7210 */ /* 0x000fe40007c7e09f */
[----:B------:R-:W-:Y:S01]  /*f2b0*/  ISETP.GT.AND P5, PT, R0, 0x10, P0 ;  /* 0x000000100000780c */ /* 0x000fe200007a4270 */
[----:B------:R-:W-:Y:S01]  /*f2c0*/  FMUL R10, R11, R16 ;  /* 0x000000100b0a7220 */ /* 0x000fe20000400000 */
[----:B------:R-:W-:-:S03]  /*f2d0*/  IADD3.X R159, R156, R5, R161, P3, P4 ;  /* 0x000000059c9f7210 */ /* 0x000fc60001fe84a1 */
[----:B------:R-:W-:-:S05]  /*f2e0*/  FFMA R10, R31, R2, R10 ;  /* 0x000000021f0a7223 */ /* 0x000fca000000000a */
[----:B------:R-:W-:-:S05]  /*f2f0*/  F2FP.BF16.F32.PACK_AB R10, RZ, R10 ;  /* 0x0000000aff0a723e */ /* 0x000fca00000010ff */
[----:B------:R2:W-:Y:S01]  /*f300*/  @P2 STG.E.U16 desc[UR36][R158.64+0x12], R10 ;  /* 0x0000120a9e002986 */ /* 0x0005e2000c101524 */
[----:B------:R-:W-:Y:S05]  /*f310*/  @!P5 BRA `(.L_x_297) ;  /* 0x000000000004d947 */ /* 0x000fea0003800000 */
[----:B------:R0:W5:Y:S02]  /*f320*/  LDG.E.LTC128B.U16 R3, desc[UR36][R6.64+0x20] ;  /* 0x0000202406037981 */ /* 0x000164000c1e1520 */
.L_x_297:
[----:B------:R-:W-:Y:S05]  /*f330*/  BSYNC B1 ;  /* 0x0000000000017941 */ /* 0x000fea0003800000 */
.L_x_296:
[----:B-----5:R-:W-:Y:S01]  /*f340*/  IMAD.U32 R5, R3, 0x10000, RZ ;  /* 0x0001000003057824 */ /* 0x020fe200078e00ff */
        /* <DEDUP_REMOVED lines=8> */
.L_x_299:
[----:B------:R-:W-:Y:S05]  /*f3d0*/  BSYNC B1 ;  /* 0x0000000000017941 */ /* 0x000fea0003800000 */
.L_x_298:
[----:B0----5:R-:W-:Y:S01]  /*f3e0*/  IMAD.U32 R5, R3, 0x10000, RZ ;  /* 0x0001000003057824 */ /* 0x021fe200078e00ff */
        /* <DEDUP_REMOVED lines=8> */
.L_x_301:
[----:B------:R-:W-:Y:S05]  /*f470*/  BSYNC B1 ;  /* 0x0000000000017941 */ /* 0x000fea0003800000 */
.L_x_300:
[----:B-----5:R-:W-:Y:S01]  /*f480*/  IMAD.U32 R5, R3, 0x10000, RZ ;  /* 0x0001000003057824 */ /* 0x020fe200078e00ff */
[----:B0-----:R-:W-:Y:S01]  /*f490*/  @P3 MOV R4, R158 ;  /* 0x0000009e00043202 */ /* 0x001fe20000000f00 */
[----:B------:R-:W-:Y:S01]  /*f4a0*/  BSSY B1, `(.L_x_302) ;  /* 0x000000a000017945 */ /* 0x000fe20003800000 */
[----:B------:R-:W-:Y:S01]  /*f4b0*/  ISETP.GT.AND P2, PT, R0, 0x11, P1 ;  /* 0x000000110000780c */ /* 0x000fe20000f44270 */
[----:B------:R-:W-:-:S04]  /*f4c0*/  FMUL R5, R5, R16 ;  /* 0x0000001005057220 */ /* 0x000fc80000400000 */
[----:B------:R-:W-:-:S05]  /*f4d0*/  FFMA R5, R34, R2, R5 ;  /* 0x0000000222057223 */ /* 0x000fca0000000005 */
[----:B------:R-:W-:-:S04]  /*f4e0*/  F2FP.BF16.F32.PACK_AB R5, RZ, R5 ;  /* 0x00000005ff05723e */ /* 0x000fc800000010ff */
[----:B--2---:R-:W-:Y:S01]  /*f4f0*/  PRMT R10, R5, 0x7610, R10 ;  /* 0x00007610050a7816 */ /* 0x004fe2000000000a */
[----:B------:R-:W-:-:S05]  /*f500*/  @P3 IMAD.MOV.U32 R5, RZ, RZ, R159 ;  /* 0x000000ffff053224 */ /* 0x000fca00078e009f */
[----:B------:R0:W-:Y:S01]  /*f510*/  @P3 STG.E.U16 desc[UR36][R4.64+0x20], R10 ;  /* 0x0000200a04003986 */ /* 0x0001e2000c101524 */
[----:B------:R-:W-:Y:S05]  /*f520*/  @!P2 BRA `(.L_x_303) ;  /* 0x000000000004a947 */ /* 0x000fea0003800000 */
[----:B------:R2:W5:Y:S02]  /*f530*/  LDG.E.LTC128B.U16 R3, desc[UR36][R12.64+0x22] ;  /* 0x000022240c037981 */ /* 0x000564000c1e1520 */
.L_x_303:
[----:B------:R-:W-:Y:S05]  /*f540*/  BSYNC B1 ;  /* 0x0000000000017941 */ /* 0x000fea0003800000 */
.L_x_302:
[----:B0----5:R-:W-:Y:S01]  /*f550*/  IMAD.U32 R5, R3, 0x10000, RZ ;  /* 0x0001000003057824 */ /* 0x021fe200078e00ff */
[----:B------:R-:W-:Y:S01]  /*f560*/  ISETP.GT.AND P3, PT, R0, 0x18, P0 ;  /* 0x000000180000780c */ /* 0x000fe20000764270 */
[----:B------:R-:W-:Y:S02]  /*f570*/  BSSY B1, `(.L_x_304) ;  /* 0x000000a000017945 */ /* 0x000fe40003800000 */
[----:B------:R-:W-:Y:S01]  /*f580*/  FMUL R4, R5, R16 ;  /* 0x0000001005047220 */ /* 0x000fe20000400000 */
[----:B------:R-:W-:-:S03]  /*f590*/  @P2 MOV R5, R159 ;  /* 0x0000009f00052202 */ /* 0x000fc60000000f00 */
[----:B------:R-:W-:-:S05]  /*f5a0*/  FFMA R4, R35, R2, R4 ;  /* 0x0000000223047223 */ /* 0x000fca0000000004 */
[----:B------:R-:W-:-:S04]  /*f5b0*/  F2FP.BF16.F32.PACK_AB R4, RZ, R4 ;  /* 0x00000004ff04723e */ /* 0x000fc800000010ff */
[----:B------:R-:W-:Y:S01]  /*f5c0*/  PRMT R10, R4, 0x7610, R10 ;  /* 0x00007610040a7816 */ /* 0x000fe2000000000a */
[----:B------:R-:W-:-:S05]  /*f5d0*/  @P2 IMAD.MOV.U32 R4, RZ, RZ, R158 ;  /* 0x000000ffff042224 */ /* 0x000fca00078e009e */
[----:B------:R0:W-:Y:S01]  /*f5e0*/  @P2 STG.E.U16 desc[UR36][R4.64+0x22], R10 ;  /* 0x0000220a04002986 */ /* 0x0001e2000c101524 */
[----:B------:R-:W-:Y:S05]  /*f5f0*/  @!P3 BRA `(.L_x_305) ;  /* 0x000000000004b947 */ /* 0x000fea0003800000 */
[----:B------:R0:W5:Y:S02]  /*f600*/  LDG.E.LTC128B.U16 R3, desc[UR36][R6.64+0x30] ;  /* 0x0000302406037981 */ /* 0x000164000c1e1520 */
.L_x_305:
[----:B------:R-:W-:Y:S05]  /*f610*/  BSYNC B1 ;  /* 0x0000000000017941 */ /* 0x000fea0003800000 */
.L_x_304:
        /* <DEDUP_REMOVED lines=9> */
.L_x_307:
[----:B------:R-:W-:Y:S05]  /*f6b0*/  BSYNC B1 ;  /* 0x0000000000017941 */ /* 0x000fea0003800000 */
.L_x_306:
        /* <DEDUP_REMOVED lines=9> */
.L_x_309:
[----:B------:R-:W-:Y:S05]  /*f750*/  BSYNC B1 ;  /* 0x0000000000017941 */ /* 0x000fea0003800000 */
.L_x_308:
[----:B-----5:R-:W-:Y:S01]  /*f760*/  IMAD.U32 R5, R3, 0x10000, RZ ;  /* 0x0001000003057824 */ /* 0x020fe200078e00ff */
[----:B0-----:R-:W-:Y:S01]  /*f770*/  @P3 MOV R4, R158 ;  /* 0x0000009e00043202 */ /* 0x001fe20000000f00 */
[----:B------:R-:W-:Y:S01]  /*f780*/  BSSY B1, `(.L_x_310) ;  /* 0x000000a000017945 */ /* 0x000fe20003800000 */
[----:B------:R-:W-:Y:S01]  /*f790*/  ISETP.GT.AND P2, PT, R0, 0x19, P1 ;  /* 0x000000190000780c */ /* 0x000fe20000f44270 */
[----:B------:R-:W-:-:S04]  /*f7a0*/  FMUL R5, R5, R16 ;  /* 0x0000001005057220 */ /* 0x000fc80000400000 */
[----:B------:R-:W-:-:S05]  /*f7b0*/  FFMA R5, R38, R2, R5 ;  /* 0x0000000226057223 */ /* 0x000fca0000000005 */
[----:B------:R-:W-:-:S04]  /*f7c0*/  F2FP.BF16.F32.PACK_AB R5, RZ, R5 ;  /* 0x00000005ff05723e */ /* 0x000fc800000010ff */
[----:B------:R-:W-:Y:S01]  /*f7d0*/  PRMT R10, R5, 0x7610, R10 ;  /* 0x00007610050a7816 */ /* 0x000fe2000000000a */
[----:B------:R-:W-:-:S05]  /*f7e0*/  @P3 IMAD.MOV.U32 R5, RZ, RZ, R159 ;  /* 0x000000ffff053224 */ /* 0x000fca00078e009f */
[----:B------:R0:W-:Y:S01]  /*f7f0*/  @P3 STG.E.U16 desc[UR36][R4.64+0x30], R10 ;  /* 0x0000300a04003986 */ /* 0x0001e2000c101524 */
[----:B------:R-:W-:Y:S05]  /*f800*/  @!P2 BRA `(.L_x_311) ;  /* 0x000000000004a947 */ /* 0x000fea0003800000 */
[----:B------:R0:W5:Y:S02]  /*f810*/  LDG.E.LTC128B.U16 R3, desc[UR36][R12.64+0x32] ;  /* 0x000032240c037981 */ /* 0x000164000c1e1520 */
.L_x_311:
[----:B------:R-:W-:Y:S05]  /*f820*/  BSYNC B1 ;  /* 0x0000000000017941 */ /* 0x000fea0003800000 */
.L_x_310:
        /* <DEDUP_REMOVED lines=12> */
.L_x_313:
[----:B------:R-:W-:Y:S05]  /*f8f0*/  BSYNC B1 ;  /* 0x0000000000017941 */ /* 0x000fea0003800000 */
.L_x_312:
        /* <DEDUP_REMOVED lines=9> */
.L_x_315:
[----:B------:R-:W-:Y:S05]  /*f990*/  BSYNC B1 ;  /* 0x0000000000017941 */ /* 0x000fea0003800000 */
.L_x_314:
        /* <DEDUP_REMOVED lines=9> */
.L_x_317:
[----:B------:R-:W-:Y:S05]  /*fa30*/  BSYNC B1 ;  /* 0x0000000000017941 */ /* 0x000fea0003800000 */
.L_x_316:
        /* <DEDUP_REMOVED lines=12> */
.L_x_319:
[----:B------:R-:W-:Y:S05]  /*fb00*/  BSYNC B1 ;  /* 0x0000000000017941 */ /* 0x000fea0003800000 */
.L_x_318:
        /* <DEDUP_REMOVED lines=12> */
.L_x_321:
[----:B------:R-:W-:Y:S05]  /*fbd0*/  BSYNC B1 ;  /* 0x0000000000017941 */ /* 0x000fea0003800000 */
.L_x_320:
        /* <DEDUP_REMOVED lines=9> */
.L_x_323:
[----:B------:R-:W-:Y:S05]  /*fc70*/  BSYNC B1 ;  /* 0x0000000000017941 */ /* 0x000fea0003800000 */
.L_x_322:
        /* <DEDUP_REMOVED lines=9> */
.L_x_325:
[----:B------:R-:W-:Y:S05]  /*fd10*/  BSYNC B1 ;  /* 0x0000000000017941 */ /* 0x000fea0003800000 */
.L_x_324:
        /* <DEDUP_REMOVED lines=12> */
.L_x_327:
[----:B------:R-:W-:Y:S05]  /*fde0*/  BSYNC B1 ;  /* 0x0000000000017941 */ /* 0x000fea0003800000 */
.L_x_326:
        /* <DEDUP_REMOVED lines=12> */
.L_x_329:
[----:B------:R-:W-:Y:S05]  /*feb0*/  BSYNC B1 ;  /* 0x0000000000017941 */ /* 0x000fea0003800000 */
.L_x_328:
        /* <DEDUP_REMOVED lines=9> */
.L_x_331:
[----:B------:R-:W-:Y:S05]  /*ff50*/  BSYNC B1 ;  /* 0x0000000000017941 */ /* 0x000fea0003800000 */
.L_x_330:
        /* <DEDUP_REMOVED lines=9> */
.L_x_333:
[----:B------:R-:W-:Y:S05]  /*fff0*/  BSYNC B1 ;  /* 0x0000000000017941 */ /* 0x000fea0003800000 */
.L_x_332:
        /* <DEDUP_REMOVED lines=12> */
.L_x_335:
[----:B------:R-:W-:Y:S05]  /*100c0*/  BSYNC B1 ;  /* 0x0000000000017941 */ /* 0x000fea0003800000 */
.L_x_334:
        /* <DEDUP_REMOVED lines=12> */
.L_x_337:
[----:B------:R-:W-:Y:S05]  /*10190*/  BSYNC B1 ;  /* 0x0000000000017941 */ /* 0x000fea0003800000 */
.L_x_336:
        /* <DEDUP_REMOVED lines=9> */
.L_x_339:
[----:B------:R-:W-:Y:S05]  /*10230*/  BSYNC B1 ;  /* 0x0000000000017941 */ /* 0x000fea0003800000 */
.L_x_338:
        /* <DEDUP_REMOVED lines=9> */
.L_x_341:
[----:B------:R-:W-:Y:S05]  /*102d0*/  BSYNC B1 ;  /* 0x0000000000017941 */ /* 0x000fea0003800000 */
.L_x_340:
        /* <DEDUP_REMOVED lines=12> */
.L_x_343:
[----:B------:R-:W-:Y:S05]  /*103a0*/  BSYNC B1 ;  /* 0x0000000000017941 */ /* 0x000fea0003800000 */
.L_x_342:
        /* <DEDUP_REMOVED lines=12> */
.L_x_345:
[----:B------:R-:W-:Y:S05]  /*10470*/  BSYNC B1 ;  /* 0x0000000000017941 */ /* 0x000fea0003800000 */
.L_x_344:
        /* <DEDUP_REMOVED lines=9> */
.L_x_347:
[----:B------:R-:W-:Y:S05]  /*10510*/  BSYNC B1 ;  /* 0x0000000000017941 */ /* 0x000fea0003800000 */
.L_x_346:
        /* <DEDUP_REMOVED lines=9> */
.L_x_349:
[----:B------:R-:W-:Y:S05]  /*105b0*/  BSYNC B1 ;  /* 0x0000000000017941 */ /* 0x000fea0003800000 */
.L_x_348:
        /* <DEDUP_REMOVED lines=12> */
.L_x_351:
[----:B------:R-:W-:Y:S05]  /*10680*/  BSYNC B1 ;  /* 0x0000000000017941 */ /* 0x000fea0003800000 */
.L_x_350:
        /* <DEDUP_REMOVED lines=12> */
.L_x_353:
[----:B------:R-:W-:Y:S05]  /*10750*/  BSYNC B1 ;  /* 0x0000000000017941 */ /* 0x000fea0003800000 */
.L_x_352:
        /* <DEDUP_REMOVED lines=9> */
.L_x_355:
[----:B------:R-:W-:Y:S05]  /*107f0*/  BSYNC B1 ;  /* 0x0000000000017941 */ /* 0x000fea0003800000 */
.L_x_354:
        /* <DEDUP_REMOVED lines=9> */
.L_x_357:
[----:B------:R-:W-:Y:S05]  /*10890*/  BSYNC B1 ;  /* 0x0000000000017941 */ /* 0x000fea0003800000 */
.L_x_356:
        /* <DEDUP_REMOVED lines=12> */
.L_x_359:
[----:B------:R-:W-:Y:S05]  /*10960*/  BSYNC B1 ;  /* 0x0000000000017941 */ /* 0x000fea0003800000 */
.L_x_358:
        /* <DEDUP_REMOVED lines=12> */
.L_x_361:
[----:B------:R-:W-:Y:S05]  /*10a30*/  BSYNC B1 ;  /* 0x0000000000017941 */ /* 0x000fea0003800000 */
.L_x_360:
        /* <DEDUP_REMOVED lines=9> */
.L_x_363:
[----:B------:R-:W-:Y:S05]  /*10ad0*/  BSYNC B1 ;  /* 0x0000000000017941 */ /* 0x000fea0003800000 */
.L_x_362:
        /* <DEDUP_REMOVED lines=9> */
.L_x_365:
[----:B------:R-:W-:Y:S05]  /*10b70*/  BSYNC B1 ;  /* 0x0000000000017941 */ /* 0x000fea0003800000 */
.L_x_364:
        /* <DEDUP_REMOVED lines=12> */
.L_x_367:
[----:B------:R-:W-:Y:S05]  /*10c40*/  BSYNC B1 ;  /* 0x0000000000017941 */ /* 0x000fea0003800000 */
.L_x_366:
        /* <DEDUP_REMOVED lines=12> */
.L_x_369:
[----:B------:R-:W-:Y:S05]  /*10d10*/  BSYNC B1 ;  /* 0x0000000000017941 */ /* 0x000fea0003800000 */
.L_x_368:
        /* <DEDUP_REMOVED lines=9> */
.L_x_371:
[----:B------:R-:W-:Y:S05]  /*10db0*/  BSYNC B1 ;  /* 0x0000000000017941 */ /* 0x000fea0003800000 */
.L_x_370:
        /* <DEDUP_REMOVED lines=9> */
.L_x_373:
[----:B------:R-:W-:Y:S05]  /*10e50*/  BSYNC B1 ;  /* 0x0000000000017941 */ /* 0x000fea0003800000 */
.L_x_372:
        /* <DEDUP_REMOVED lines=12> */
.L_x_375:
[----:B------:R-:W-:Y:S05]  /*10f20*/  BSYNC B1 ;  /* 0x0000000000017941 */ /* 0x000fea0003800000 */
.L_x_374:
        /* <DEDUP_REMOVED lines=12> */
.L_x_377:
[----:B------:R-:W-:Y:S05]  /*10ff0*/  BSYNC B1 ;  /* 0x0000000000017941 */ /* 0x000fea0003800000 */
.L_x_376:
        /* <DEDUP_REMOVED lines=9> */
.L_x_379:
[----:B------:R-:W-:Y:S05]  /*11090*/  BSYNC B1 ;  /* 0x0000000000017941 */ /* 0x000fea0003800000 */
.L_x_378:
        /* <DEDUP_REMOVED lines=9> */
.L_x_381:
[----:B------:R-:W-:Y:S05]  /*11130*/  BSYNC B1 ;  /* 0x0000000000017941 */ /* 0x000fea0003800000 */
.L_x_380:
        /* <DEDUP_REMOVED lines=12> */
.L_x_383:
[----:B------:R-:W-:Y:S05]  /*11200*/  BSYNC B1 ;  /* 0x0000000000017941 */ /* 0x000fea0003800000 */
.L_x_382:
        /* <DEDUP_REMOVED lines=12> */
.L_x_385:
[----:B------:R-:W-:Y:S05]  /*112d0*/  BSYNC B1 ;  /* 0x0000000000017941 */ /* 0x000fea0003800000 */
.L_x_384:
        /* <DEDUP_REMOVED lines=9> */
.L_x_387:
[----:B------:R-:W-:Y:S05]  /*11370*/  BSYNC B1 ;  /* 0x0000000000017941 */ /* 0x000fea0003800000 */
.L_x_386:
        /* <DEDUP_REMOVED lines=9> */
.L_x_389:
[----:B------:R-:W-:Y:S05]  /*11410*/  BSYNC B1 ;  /* 0x0000000000017941 */ /* 0x000fea0003800000 */
.L_x_388:
        /* <DEDUP_REMOVED lines=12> */
.L_x_391:
[----:B------:R-:W-:Y:S05]  /*114e0*/  BSYNC B1 ;  /* 0x0000000000017941 */ /* 0x000fea0003800000 */
.L_x_390:
        /* <DEDUP_REMOVED lines=12> */
.L_x_393:
[----:B------:R-:W-:Y:S05]  /*115b0*/  BSYNC B1 ;  /* 0x0000000000017941 */ /* 0x000fea0003800000 */
.L_x_392:
        /* <DEDUP_REMOVED lines=9> */
.L_x_395:
[----:B------:R-:W-:Y:S05]  /*11650*/  BSYNC B1 ;  /* 0x0000000000017941 */ /* 0x000fea0003800000 */
.L_x_394:
        /* <DEDUP_REMOVED lines=9> */
.L_x_397:
[----:B------:R-:W-:Y:S05]  /*116f0*/  BSYNC B1 ;  /* 0x0000000000017941 */ /* 0x000fea0003800000 */
.L_x_396:
        /* <DEDUP_REMOVED lines=12> */
.L_x_399:
[----:B------:R-:W-:Y:S05]  /*117c0*/  BSYNC B1 ;  /* 0x0000000000017941 */ /* 0x000fea0003800000 */
.L_x_398:
        /* <DEDUP_REMOVED lines=12> */
.L_x_401:
[----:B------:R-:W-:Y:S05]  /*11890*/  BSYNC B1 ;  /* 0x0000000000017941 */ /* 0x000fea0003800000 */
.L_x_400:
        /* <DEDUP_REMOVED lines=9> */
.L_x_403:
[----:B------:R-:W-:Y:S05]  /*11930*/  BSYNC B1 ;  /* 0x0000000000017941 */ /* 0x000fea0003800000 */
.L_x_402:
        /* <DEDUP_REMOVED lines=9> */
.L_x_405:
[----:B------:R-:W-:Y:S05]  /*119d0*/  BSYNC B1 ;  /* 0x0000000000017941 */ /* 0x000fea0003800000 */
.L_x_404:
        /* <DEDUP_REMOVED lines=12> */
.L_x_407:
[----:B------:R-:W-:Y:S05]  /*11aa0*/  BSYNC B1 ;  /* 0x0000000000017941 */ /* 0x000fea0003800000 */
.L_x_406:
        /* <DEDUP_REMOVED lines=12> */
.L_x_409:
[----:B------:R-:W-:Y:S05]  /*11b70*/  BSYNC B1 ;  /* 0x0000000000017941 */ /* 0x000fea0003800000 */
.L_x_408:
        /* <DEDUP_REMOVED lines=9> */
.L_x_411:
[----:B------:R-:W-:Y:S05]  /*11c10*/  BSYNC B1 ;  /* 0x0000000000017941 */ /* 0x000fea0003800000 */
.L_x_410:
        /* <DEDUP_REMOVED lines=9> */
.L_x_413:
[----:B------:R-:W-:Y:S05]  /*11cb0*/  BSYNC B1 ;  /* 0x0000000000017941 */ /* 0x000fea0003800000 */
.L_x_412:
        /* <DEDUP_REMOVED lines=12> */
.L_x_415:
[----:B------:R-:W-:Y:S05]  /*11d80*/  BSYNC B1 ;  /* 0x0000000000017941 */ /* 0x000fea0003800000 */
.L_x_414:
        /* <DEDUP_REMOVED lines=12> */
.L_x_417:
[----:B------:R-:W-:Y:S05]  /*11e50*/  BSYNC B1 ;  /* 0x0000000000017941 */ /* 0x000fea0003800000 */
.L_x_416:
        /* <DEDUP_REMOVED lines=9> */
.L_x_419:
[----:B------:R-:W-:Y:S05]  /*11ef0*/  BSYNC B1 ;  /* 0x0000000000017941 */ /* 0x000fea0003800000 */
.L_x_418:
        /* <DEDUP_REMOVED lines=9> */
.L_x_421:
[----:B------:R-:W-:Y:S05]  /*11f90*/  BSYNC B1 ;  /* 0x0000000000017941 */ /* 0x000fea0003800000 */
.L_x_420:
        /* <DEDUP_REMOVED lines=12> */
.L_x_423:
[----:B------:R-:W-:Y:S05]  /*12060*/  BSYNC B1 ;  /* 0x0000000000017941 */ /* 0x000fea0003800000 */
.L_x_422:
        /* <DEDUP_REMOVED lines=12> */
.L_x_425:
[----:B------:R-:W-:Y:S05]  /*12130*/  BSYNC B1 ;  /* 0x0000000000017941 */ /* 0x000fea0003800000 */
.L_x_424:
        /* <DEDUP_REMOVED lines=9> */
.L_x_427:
[----:B------:R-:W-:Y:S05]  /*121d0*/  BSYNC B1 ;  /* 0x0000000000017941 */ /* 0x000fea0003800000 */
.L_x_426:
        /* <DEDUP_REMOVED lines=9> */
.L_x_429:
[----:B------:R-:W-:Y:S05]  /*12270*/  BSYNC B1 ;  /* 0x0000000000017941 */ /* 0x000fea0003800000 */
.L_x_428:
        /* <DEDUP_REMOVED lines=12> */
.L_x_431:
[----:B------:R-:W-:Y:S05]  /*12340*/  BSYNC B1 ;  /* 0x0000000000017941 */ /* 0x000fea0003800000 */
.L_x_430:
        /* <DEDUP_REMOVED lines=12> */
.L_x_433:
[----:B------:R-:W-:Y:S05]  /*12410*/  BSYNC B1 ;  /* 0x0000000000017941 */ /* 0x000fea0003800000 */
.L_x_432:
        /* <DEDUP_REMOVED lines=9> */
.L_x_435:
[----:B------:R-:W-:Y:S05]  /*124b0*/  BSYNC B1 ;  /* 0x0000000000017941 */ /* 0x000fea0003800000 */
.L_x_434:
        /* <DEDUP_REMOVED lines=9> */
.L_x_437:
[----:B------:R-:W-:Y:S05]  /*12550*/  BSYNC B1 ;  /* 0x0000000000017941 */ /* 0x000fea0003800000 */
.L_x_436:
        /* <DEDUP_REMOVED lines=12> */
.L_x_439:
[----:B------:R-:W-:Y:S05]  /*12620*/  BSYNC B1 ;  /* 0x0000000000017941 */ /* 0x000fea0003800000 */
.L_x_438:
        /* <DEDUP_REMOVED lines=12> */
.L_x_441:
[----:B------:R-:W-:Y:S05]  /*126f0*/  BSYNC B1 ;  /* 0x0000000000017941 */ /* 0x000fea0003800000 */
.L_x_440:
        /* <DEDUP_REMOVED lines=9> */
.L_x_443:
[----:B------:R-:W-:Y:S05]  /*12790*/  BSYNC B1 ;  /* 0x0000000000017941 */ /* 0x000fea0003800000 */
.L_x_442:
        /* <DEDUP_REMOVED lines=9> */
.L_x_445:
[----:B------:R-:W-:Y:S05]  /*12830*/  BSYNC B1 ;  /* 0x0000000000017941 */ /* 0x000fea0003800000 */
.L_x_444:
        /* <DEDUP_REMOVED lines=12> */
.L_x_447:
[----:B------:R-:W-:Y:S05]  /*12900*/  BSYNC B1 ;  /* 0x0000000000017941 */ /* 0x000fea0003800000 */
.L_x_446:
        /* <DEDUP_REMOVED lines=12> */
.L_x_449:
[----:B------:R-:W-:Y:S05]  /*129d0*/  BSYNC B1 ;  /* 0x0000000000017941 */ /* 0x000fea0003800000 */
.L_x_448:
        /* <DEDUP_REMOVED lines=9> */
.L_x_451:
[----:B------:R-:W-:Y:S05]  /*12a70*/  BSYNC B1 ;  /* 0x0000000000017941 */ /* 0x000fea0003800000 */
.L_x_450:
        /* <DEDUP_REMOVED lines=9> */
.L_x_453:
[----:B------:R-:W-:Y:S05]  /*12b10*/  BSYNC B1 ;  /* 0x0000000000017941 */ /* 0x000fea0003800000 */
.L_x_452:
        /* <DEDUP_REMOVED lines=12> */
.L_x_455:
[----:B------:R-:W-:Y:S05]  /*12be0*/  BSYNC B1 ;  /* 0x0000000000017941 */ /* 0x000fea0003800000 */
.L_x_454:
        /* <DEDUP_REMOVED lines=12> */
.L_x_457:
[----:B------:R-:W-:Y:S05]  /*12cb0*/  BSYNC B1 ;  /* 0x0000000000017941 */ /* 0x000fea0003800000 */
.L_x_456:
        /* <DEDUP_REMOVED lines=9> */
.L_x_459:
[----:B------:R-:W-:Y:S05]  /*12d50*/  BSYNC B1 ;  /* 0x0000000000017941 */ /* 0x000fea0003800000 */
.L_x_458:
        /* <DEDUP_REMOVED lines=9> */
.L_x_461:
[----:B------:R-:W-:Y:S05]  /*12df0*/  BSYNC B1 ;  /* 0x0000000000017941 */ /* 0x000fea0003800000 */
.L_x_460:
        /* <DEDUP_REMOVED lines=12> */
.L_x_463:
[----:B------:R-:W-:Y:S05]  /*12ec0*/  BSYNC B1 ;  /* 0x0000000000017941 */ /* 0x000fea0003800000 */
.L_x_462:
        /* <DEDUP_REMOVED lines=12> */
.L_x_465:
[----:B------:R-:W-:Y:S05]  /*12f90*/  BSYNC B1 ;  /* 0x0000000000017941 */ /* 0x000fea0003800000 */
.L_x_464:
        /* <DEDUP_REMOVED lines=9> */
.L_x_467:
[----:B------:R-:W-:Y:S05]  /*13030*/  BSYNC B1 ;  /* 0x0000000000017941 */ /* 0x000fea0003800000 */
.L_x_466:
        /* <DEDUP_REMOVED lines=9> */
.L_x_469:
[----:B------:R-:W-:Y:S05]  /*130d0*/  BSYNC B1 ;  /* 0x0000000000017941 */ /* 0x000fea0003800000 */
.L_x_468:
        /* <DEDUP_REMOVED lines=12> */
.L_x_471:
[----:B------:R-:W-:Y:S05]  /*131a0*/  BSYNC B1 ;  /* 0x0000000000017941 */ /* 0x000fea0003800000 */
.L_x_470:
        /* <DEDUP_REMOVED lines=12> */
.L_x_473:
[----:B------:R-:W-:Y:S05]  /*13270*/  BSYNC B1 ;  /* 0x0000000000017941 */ /* 0x000fea0003800000 */
.L_x_472:
        /* <DEDUP_REMOVED lines=9> */
.L_x_475:
[----:B------:R-:W-:Y:S05]  /*13310*/  BSYNC B1 ;  /* 0x0000000000017941 */ /* 0x000fea0003800000 */
.L_x_474:
        /* <DEDUP_REMOVED lines=9> */
.L_x_477:
[----:B------:R-:W-:Y:S05]  /*133b0*/  BSYNC B1 ;  /* 0x0000000000017941 */ /* 0x000fea0003800000 */
.L_x_476:
        /* <DEDUP_REMOVED lines=12> */
.L_x_479:
[----:B------:R-:W-:Y:S05]  /*13480*/  BSYNC B1 ;  /* 0x0000000000017941 */ /* 0x000fea0003800000 */
.L_x_478:
        /* <DEDUP_REMOVED lines=12> */
.L_x_481:
[----:B------:R-:W-:Y:S05]  /*13550*/  BSYNC B1 ;  /* 0x0000000000017941 */ /* 0x000fea0003800000 */
.L_x_480:
        /* <DEDUP_REMOVED lines=9> */
.L_x_483:
[----:B------:R-:W-:Y:S05]  /*135f0*/  BSYNC B1 ;  /* 0x0000000000017941 */ /* 0x000fea0003800000 */
.L_x_482:
        /* <DEDUP_REMOVED lines=9> */
.L_x_485:
[----:B------:R-:W-:Y:S05]  /*13690*/  BSYNC B1 ;  /* 0x0000000000017941 */ /* 0x000fea0003800000 */
.L_x_484:
        /* <DEDUP_REMOVED lines=12> */
.L_x_487:
[----:B------:R-:W-:Y:S05]  /*13760*/  BSYNC B1 ;  /* 0x0000000000017941 */ /* 0x000fea0003800000 */
.L_x_486:
        /* <DEDUP_REMOVED lines=12> */
.L_x_489:
[----:B------:R-:W-:Y:S05]  /*13830*/  BSYNC B1 ;  /* 0x0000000000017941 */ /* 0x000fea0003800000 */
.L_x_488:
        /* <DEDUP_REMOVED lines=9> */
.L_x_491:
[----:B------:R-:W-:Y:S05]  /*138d0*/  BSYNC B1 ;  /* 0x0000000000017941 */ /* 0x000fea0003800000 */
.L_x_490:
        /* <DEDUP_REMOVED lines=9> */
.L_x_493:
[----:B------:R-:W-:Y:S05]  /*13970*/  BSYNC B1 ;  /* 0x0000000000017941 */ /* 0x000fea0003800000 */
.L_x_492:
        /* <DEDUP_REMOVED lines=12> */
.L_x_495:
[----:B------:R-:W-:Y:S05]  /*13a40*/  BSYNC B1 ;  /* 0x0000000000017941 */ /* 0x000fea0003800000 */
.L_x_494:
        /* <DEDUP_REMOVED lines=12> */
.L_x_497:
[----:B------:R-:W-:Y:S05]  /*13b10*/  BSYNC B1 ;  /* 0x0000000000017941 */ /* 0x000fea0003800000 */
.L_x_496:
        /* <DEDUP_REMOVED lines=9> */
.L_x_499:
[----:B------:R-:W-:Y:S05]  /*13bb0*/  BSYNC B1 ;  /* 0x0000000000017941 */ /* 0x000fea0003800000 */
.L_x_498:
        /* <DEDUP_REMOVED lines=9> */
.L_x_501:
[----:B------:R-:W-:Y:S05]  /*13c50*/  BSYNC B1 ;  /* 0x0000000000017941 */ /* 0x000fea0003800000 */
.L_x_500:
        /* <DEDUP_REMOVED lines=12> */
.L_x_503:
[----:B------:R-:W-:Y:S05]  /*13d20*/  BSYNC B1 ;  /* 0x0000000000017941 */ /* 0x000fea0003800000 */
.L_x_502:
        /* <DEDUP_REMOVED lines=12> */
.L_x_505:
[----:B------:R-:W-:Y:S05]  /*13df0*/  BSYNC B1 ;  /* 0x0000000000017941 */ /* 0x000fea0003800000 */
.L_x_504:
        /* <DEDUP_REMOVED lines=9> */
.L_x_507:
[----:B------:R-:W-:Y:S05]  /*13e90*/  BSYNC B1 ;  /* 0x0000000000017941 */ /* 0x000fea0003800000 */
.L_x_506:
        /* <DEDUP_REMOVED lines=9> */
.L_x_509:
[----:B------:R-:W-:Y:S05]  /*13f30*/  BSYNC B1 ;  /* 0x0000000000017941 */ /* 0x000fea0003800000 */
.L_x_508:
        /* <DEDUP_REMOVED lines=12> */
.L_x_511:
[----:B------:R-:W-:Y:S05]  /*14000*/  BSYNC B1 ;  /* 0x0000000000017941 */ /* 0x000fea0003800000 */
.L_x_510:
        /* <DEDUP_REMOVED lines=12> */
.L_x_513:
[----:B------:R-:W-:Y:S05]  /*140d0*/  BSYNC B1 ;  /* 0x0000000000017941 */ /* 0x000fea0003800000 */
.L_x_512:
        /* <DEDUP_REMOVED lines=9> */
.L_x_515:
[----:B------:R-:W-:Y:S05]  /*14170*/  BSYNC B1 ;  /* 0x0000000000017941 */ /* 0x000fea0003800000 */
.L_x_514:
        /* <DEDUP_REMOVED lines=9> */
.L_x_517:
[----:B------:R-:W-:Y:S05]  /*14210*/  BSYNC B1 ;  /* 0x0000000000017941 */ /* 0x000fea0003800000 */
.L_x_516:
        /* <DEDUP_REMOVED lines=12> */
.L_x_519:
[----:B------:R-:W-:Y:S05]  /*142e0*/  BSYNC B1 ;  /* 0x0000000000017941 */ /* 0x000fea0003800000 */
.L_x_518:
        /* <DEDUP_REMOVED lines=12> */
.L_x_521:
[----:B------:R-:W-:Y:S05]  /*143b0*/  BSYNC B1 ;  /* 0x0000000000017941 */ /* 0x000fea0003800000 */
.L_x_520:
        /* <DEDUP_REMOVED lines=9> */
.L_x_523:
[----:B------:R-:W-:Y:S05]  /*14450*/  BSYNC B1 ;  /* 0x0000000000017941 */ /* 0x000fea0003800000 */
.L_x_522:
        /* <DEDUP_REMOVED lines=9> */
.L_x_525:
[----:B------:R-:W-:Y:S05]  /*144f0*/  BSYNC B1 ;  /* 0x0000000000017941 */ /* 0x000fea0003800000 */
.L_x_524:
        /* <DEDUP_REMOVED lines=12> */
.L_x_527:
[----:B------:R-:W-:Y:S05]  /*145c0*/  BSYNC B1 ;  /* 0x0000000000017941 */ /* 0x000fea0003800000 */
.L_x_526:
        /* <DEDUP_REMOVED lines=12> */
.L_x_529:
[----:B------:R-:W-:Y:S05]  /*14690*/  BSYNC B1 ;  /* 0x0000000000017941 */ /* 0x000fea0003800000 */
.L_x_528:
        /* <DEDUP_REMOVED lines=9> */
.L_x_531:
[----:B------:R-:W-:Y:S05]  /*14730*/  BSYNC B1 ;  /* 0x0000000000017941 */ /* 0x000fea0003800000 */
.L_x_530:
        /* <DEDUP_REMOVED lines=9> */
.L_x_533:
[----:B------:R-:W-:Y:S05]  /*147d0*/  BSYNC B1 ;  /* 0x0000000000017941 */ /* 0x000fea0003800000 */
.L_x_532:
[----:B-----5:R-:W-:Y:S01]  /*147e0*/  IMAD.U32 R5, R3, 0x10000, RZ ;  /* 0x0001000003057824 */ /* 0x020fe200078e00ff */
[----:B0-----:R-:W-:Y:S01]  /*147f0*/  @P2 MOV R4, R158 ;  /* 0x0000009e00042202 */ /* 0x001fe20000000f00 */
[----:B------:R-:W-:Y:S01]  /*14800*/  BSSY B1, `(.L_x_534) ;  /* 0x000000a000017945 */ /* 0x000fe20003800000 */
[----:B------:R-:W-:Y:S01]  /*14810*/  ISETP.GT.AND P1, PT, R0, 0xf9, P1 ;  /* 0x000000f90000780c */ /* 0x000fe20000f24270 */
[----:B------:R-:W-:-:S04]  /*14820*/  FMUL R5, R5, R16 ;  /* 0x0000001005057220 */ /* 0x000fc80000400000 */
[----:B------:R-:W-:-:S05]  /*14830*/  FFMA R5, R150, R2, R5 ;  /* 0x0000000296057223 */ /* 0x000fca0000000005 */
[----:B------:R-:W-:-:S04]  /*14840*/  F2FP.BF16.F32.PACK_AB R5, RZ, R5 ;  /* 0x00000005ff05723e */ /* 0x000fc800000010ff */
[----:B-1--4-:R-:W-:Y:S01]  /*14850*/  PRMT R6, R5, 0x7610, R6 ;  /* 0x0000761005067816 */ /* 0x012fe20000000006 */
[----:B------:R-:W-:-:S05]  /*14860*/  @P2 IMAD.MOV.U32 R5, RZ, RZ, R159 ;  /* 0x000000ffff052224 */ /* 0x000fca00078e009f */
[----:B------:R0:W-:Y:S01]  /*14870*/  @P2 STG.E.U16 desc[UR36][R4.64+0x1f0], R6 ;  /* 0x0001f00604002986 */ /* 0x0001e2000c101524 */
[----:B------:R-:W-:Y:S05]  /*14880*/  @!P1 BRA `(.L_x_535) ;  /* 0x0000000000049947 */ /* 0x000fea0003800000 */
[----:B------:R1:W5:Y:S02]  /*14890*/  LDG.E.LTC128B.U16 R3, desc[UR36][R12.64+0x1f2] ;  /* 0x0001f2240c037981 */ /* 0x000364000c1e1520 */
.L_x_535:
[----:B------:R-:W-:Y:S05]  /*148a0*/  BSYNC B1 ;  /* 0x0000000000017941 */ /* 0x000fea0003800000 */
.L_x_534:
[----:B------:R-:W-:Y:S05]  /*148b0*/  @!P1 BRA `(.L_x_536) ;  /* 0x0000004c00b09947 */ /* 0x000fea0003800000 */
[----:B-----5:R-:W-:-:S04]  /*148c0*/  IMAD.U32 R3, R3, 0x10000, RZ ;  /* 0x0001000003037824 */ /* 0x020fc800078e00ff */
[----:B------:R-:W-:-:S04]  /*148d0*/  FMUL R0, R3, R16 ;  /* 0x0000001003007220 */ /* 0x000fc80000400000 */
[----:B------:R-:W-:-:S05]  /*148e0*/  FFMA R0, R151, R2, R0 ;  /* 0x0000000297007223 */ /* 0x000fca0000000000 */
[----:B------:R-:W-:-:S05]  /*148f0*/  F2FP.BF16.F32.PACK_AB R0, RZ, R0 ;  /* 0x00000000ff00723e */ /* 0x000fca00000010ff */
[----:B------:R4:W-:Y:S01]  /*14900*/  STG.E.U16 desc[UR36][R158.64+0x1f2], R0 ;  /* 0x0001f2009e007986 */ /* 0x0009e2000c101524 */
[----:B------:R-:W-:Y:S05]  /*14910*/  BRA `(.L_x_536) ;  /* 0x0000004c00987947 */ /* 0x000fea0003800000 */
.L_x_29:
[----:B------:R-:W2:Y:S01]  /*14920*/  LDL.LU R3, [R1] ;  /* 0x0000000001037983 */ /* 0x000ea20000300800 */
[----:B------:R-:W-:-:S03]  /*14930*/  ULDC.64 UR4, c[0x0][0x5c0] ;  /* 0x0001700000047ab9 */ /* 0x000fc60000000a00 */
[----:B------:R-:W3:Y:S04]  /*14940*/  LDL.LU R9, [R1+0x60] ;  /* 0x0000600001097983 */ /* 0x000ee80000300800 */
[----:B------:R-:W4:Y:S04]  /*14950*/  LDL.LU R11, [R1+0x8c] ;  /* 0x00008c00010b7983 */ /* 0x000f280000300800 */
[----:B------:R-:W5:Y:S04]  /*14960*/  LDL.LU R235, [R1+0x9c] ;  /* 0x00009c0001eb7983 */ /* 0x000f680000300800 */
        /* <DEDUP_REMOVED lines=75> */
[----:B------:R-:W5:Y:S01]  /*14e20*/  LDL.LU R158, [R1+0x1cc] ;  /* 0x0001cc00019e7983 */ /* 0x000f620000300800 */
[----:B--2---:R-:W-:-:S03]  /*14e30*/  FMUL R3, R3, R2 ;  /* 0x0000000203037220 */ /* 0x004fc60000400000 */
[----:B------:R-:W2:Y:S01]  /*14e40*/  LDL.LU R157, [R1+0x1d0] ;  /* 0x0001d000019d7983 */ /* 0x000ea20000300800 */
[----:B------:R-:W-:-:S03]  /*14e50*/  LEA R4, P0, R6, UR4, 0x1 ;  /* 0x0000000406047c11 */ /* 0x000fc6000f8008ff */
[----:B------:R-:W2:Y:S04]  /*14e60*/  LDL.LU R156, [R1+0x1d4] ;  /* 0x0001d400019c7983 */ /* 0x000ea80000300800 */
[----:B------:R-:W2:Y:S04]  /*14e70*/  LDL.LU R155, [R1+0x1d8] ;  /* 0x0001d800019b7983 */ /* 0x000ea80000300800 */
[----:B------:R-:W2:Y:S04]  /*14e80*/  LDL.LU R154, [R1+0x1dc] ;  /* 0x0001dc00019a7983 */ /* 0x000ea80000300800 */
[----:B------:R-:W2:Y:S01]  /*14e90*/  LDL.LU R153, [R1+0x1e0] ;  /* 0x0001e00001997983 */ /* 0x000ea20000300800 */
[----:B------:R-:W-:-:S03]  /*14ea0*/  LEA.HI.X R5, R6, UR5, R10, 0x1, P0 ;  /* 0x0000000506057c11 */ /* 0x000fc600080f0c0a */
[----:B------:R-:W2:Y:S01]  /*14eb0*/  LDL.LU R152, [R1+0x1e4] ;  /* 0x0001e40001987983 */ /* 0x000ea20000300800 */
[----:B------:R-:W-:-:S03]  /*14ec0*/  F2FP.BF16.F32.PACK_AB R3, RZ, R3 ;  /* 0x00000003ff03723e */ /* 0x000fc600000010ff */
[----:B------:R-:W2:Y:S04]  /*14ed0*/  LDL.LU R23, [R1+0x1e8] ;  /* 0x0001e80001177983 */ /* 0x000ea80000300800 */
[----:B------:R-:W2:Y:S04]  /*14ee0*/  LDL.LU R22, [R1+0x1ec] ;  /* 0x0001ec0001167983 */ /* 0x000ea80000300800 */
[----:B------:R-:W2:Y:S04]  /*14ef0*/  LDL.LU R21, [R1+0x1f0] ;  /* 0x0001f00001157983 */ /* 0x000ea80000300800 */
[----:B------:R-:W2:Y:S04]  /*14f00*/  LDL.LU R20, [R1+0x1f4] ;  /* 0x0001f40001147983 */ /* 0x000ea80000300800 */
[----:B------:R-:W2:Y:S04]  /*14f10*/  LDL.LU R19, [R1+0x1f8] ;  /* 0x0001f80001137983 */ /* 0x000ea80000300800 */
[----:B------:R-:W2:Y:S04]  /*14f20*/  LDL.LU R18, [R1+0x1fc] ;  /* 0x0001fc0001127983 */ /* 0x000ea80000300800 */
[----:B------:R-:W3:Y:S04]  /*14f30*/  LDL.LU R7, [R1+0x8] ;  /* 0x0000080001077983 */ /* 0x000ee80000300800 */
[----:B------:R-:W4:Y:S04]  /*14f40*/  LDL.LU R6, [R1+0xc] ;  /* 0x00000c0001067983 */ /* 0x000f280000300800 */
[----:B------:R0:W-:Y:S04]  /*14f50*/  @P1 STG.E.U16 desc[UR36][R4.64], R3 ;  /* 0x0000000304001986 */ /* 0x0001e8000c101524 */
[----:B0-----:R-:W5:Y:S01]  /*14f60*/  LDL.LU R3, [R1+0x4] ;  /* 0x0000040001037983 */ /* 0x001f620000300800 */
[----:B------:R-:W-:Y:S01]  /*14f70*/  ISETP.GT.AND P0, PT, R0, 0x1, P3 ;  /* 0x000000010000780c */ /* 0x000fe20001f04270 */
[----:B------:R-:W-:Y:S01]  /*14f80*/  USHF.L.U32 UR5, UR8, 0x4, URZ ;  /* 0x0000000408057899 */ /* 0x000fe2000800063f */
[----:B------:R-:W-:Y:S01]  /*14f90*/  ISETP.GT.AND P2, PT, R17, 0x8, PT ;  /* 0x000000081100780c */ /* 0x000fe20003f44270 */
[----:B------:R-:W-:Y:S01]  /*14fa0*/  USHF.L.U64.HI UR4, UR8, 0x4, UR9 ;  /* 0x0000000408047899 */ /* 0x000fe20008010209 */
[----:B---3--:R-:W-:-:S05]  /*14fb0*/  FMUL R7, R7, R2 ;  /* 0x0000000207077220 */ /* 0x008fca0000400000 */
[----:B------:R-:W-:-:S04]  /*14fc0*/  F2FP.BF16.F32.PACK_AB R7, RZ, R7 ;  /* 0x00000007ff07723e */ /* 0x000fc800000010ff */
[----:B------:R-:W-:Y:S01]  /*14fd0*/  PRMT R8, R7, 0x7610, R8 ;  /* 0x0000761007087816 */ /* 0x000fe20000000008 */
[----:B-----5:R-:W-:-:S05]  /*14fe0*/  FMUL R3, R3, R2 ;  /* 0x0000000203037220 */ /* 0x020fca0000400000 */
[----:B------:R-:W-:-:S05]  /*14ff0*/  F2FP.BF16.F32.PACK_AB R3, RZ, R3 ;  /* 0x00000003ff03723e */ /* 0x000fca00000010ff */
[----:B------:R4:W-:Y:S01]  /*15000*/  @P0 STG.E.U16 desc[UR36][R4.64+0x2], R3 ;  /* 0x0000020304000986 */ /* 0x0009e2000c101524 */
[----:B------:R-:W-:Y:S01]  /*15010*/  ISETP.GT.AND P0, PT, R0, RZ, P2 ;  /* 0x000000ff0000720c */ /* 0x000fe20001704270 */
[----:B----4-:R-:W-:Y:S01]  /*15020*/  FMUL R3, R6, R2 ;  /* 0x0000000206037220 */ /* 0x010fe20000400000 */
[----:B------:R-:W-:-:S04]  /*15030*/  IADD3 R6, P1, R4, UR5, RZ ;  /* 0x0000000504067c10 */ /* 0x000fc8000ff3e0ff */
[----:B------:R-:W-:Y:S02]  /*15040*/  IADD3.X R7, R5, UR4, RZ, P1, !PT ;  /* 0x0000000405077c10 */ /* 0x000fe40008ffe4ff */
[----:B------:R-:W-:-:S05]  /*15050*/  F2FP.BF16.F32.PACK_AB R3, RZ, R3 ;  /* 0x00000003ff03723e */ /* 0x000fca00000010ff */
[----:B------:R0:W-:Y:S01]  /*15060*/  @P0 STG.E.U16 desc[UR36][R6.64], R8 ;  /* 0x0000000806000986 */ /* 0x0001e2000c101524 */
[----:B------:R-:W-:-:S03]  /*15070*/  ISETP.GT.AND P0, PT, R0, 0x1, P2 ;  /* 0x000000010000780c */ /* 0x000fc60001704270 */
[----:B0-----:R-:W3:Y:S10]  /*15080*/  LDL.LU R8, [R1+0x50] ;  /* 0x0000500001087983 */ /* 0x001ef40000300800 */
[----:B------:R0:W-:Y:S04]  /*15090*/  @P0 STG.E.U16 desc[UR36][R6.64+0x2], R3 ;  /* 0x0000020306000986 */ /* 0x0001e8000c101524 */
[----:B0-----:R-:W4:Y:S01]  /*150a0*/  LDL.LU R3, [R1+0x10] ;  /* 0x0000100001037983 */ /* 0x001f220000300800 */
[----:B------:R-:W-:Y:S01]  /*150b0*/  ISETP.GT.AND P0, PT, R0, 0x8, P3 ;  /* 0x000000080000780c */ /* 0x000fe20001f04270 */
[----:B----4-:R-:W-:-:S05]  /*150c0*/  FMUL R3, R3, R2 ;  /* 0x0000000203037220 */ /* 0x010fca0000400000 */
[----:B------:R-:W-:-:S07]  /*150d0*/  F2FP.BF16.F32.PACK_AB R3, RZ, R3 ;  /* 0x00000003ff03723e */ /* 0x000fce00000010ff */
        /* <DEDUP_REMOVED lines=73> */
[----:B---3--:R-:W-:-:S05]  /*15570*/  FMUL R8, R8, R2 ;  /* 0x0000000208087220 */ /* 0x008fca0000400000 */
[----:B------:R-:W-:Y:S01]  /*15580*/  F2FP.BF16.F32.PACK_AB R8, RZ, R8 ;  /* 0x00000008ff08723e */ /* 0x000fe200000010ff */
[----:B----4-:R-:W-:-:S05]  /*15590*/  FMUL R3, R3, R2 ;  /* 0x0000000203037220 */ /* 0x010fca0000400000 */
[----:B------:R-:W-:-:S05]  /*155a0*/  F2FP.BF16.F32.PACK_AB R3, RZ, R3 ;  /* 0x00000003ff03723e */ /* 0x000fca00000010ff */
[----:B------:R0:W-:Y:S01]  /*155b0*/  @P0 STG.E.U16 desc[UR36][R6.64+0x42], R3 ;  /* 0x0000420306000986 */ /* 0x0001e2000c101524 */
[----:B------:R-:W-:-:S03]  /*155c0*/  ISETP.GT.AND P0, PT, R0, 0x28, P3 ;  /* 0x000000280000780c */ /* 0x000fc60001f04270 */
[----:B0-----:R-:W3:Y:S01]  /*155d0*/  LDL.LU R3, [R1+0x54] ;  /* 0x0000540001037983 */ /* 0x001ee20000300800 */
[----:B------:R-:W-:-:S09]  /*155e0*/  ISETP.GT.AND P1, PT, R0, 0x29, P3 ;  /* 0x000000290000780c */ /* 0x000fd20001f24270 */
[----:B------:R0:W-:Y:S04]  /*155f0*/  @P0 STG.E.U16 desc[UR36][R4.64+0x50], R8 ;  /* 0x0000500804000986 */ /* 0x0001e8000c101524 */
[----:B0-----:R-:W4:Y:S01]  /*15600*/  LDL.LU R8, [R1+0x58] ;  /* 0x0000580001087983 */ /* 0x001f220000300800 */
[----:B---3--:R-:W-:-:S05]  /*15610*/  FMUL R3, R3, R2 ;  /* 0x0000000203037220 */ /* 0x008fca0000400000 */
[----:B------:R-:W-:-:S05]  /*15620*/  F2FP.BF16.F32.PACK_AB R3, RZ, R3 ;  /* 0x00000003ff03723e */ /* 0x000fca00000010ff */
[----:B------:R0:W-:Y:S01]  /*15630*/  @P1 STG.E.U16 desc[UR36][R4.64+0x52], R3 ;  /* 0x0000520304001986 */ /* 0x0001e2000c101524 */
[----:B----4-:R-:W-:-:S05]  /*15640*/  FMUL R8, R8, R2 ;  /* 0x0000000208087220 */ /* 0x010fca0000400000 */
[----:B------:R-:W-:Y:S01]  /*15650*/  F2FP.BF16.F32.PACK_AB R8, RZ, R8 ;  /* 0x00000008ff08723e */ /* 0x000fe200000010ff */
[----:B0-----:R-:W3:Y:S03]  /*15660*/  LDL.LU R3, [R1+0x5c] ;  /* 0x00005c0001037983 */ /* 0x001ee60000300800 */
[----:B------:R-:W-:Y:S02]  /*15670*/  PRMT R10, R8, 0x7610, R10 ;  /* 0x00007610080a7816 */ /* 0x000fe4000000000a */
[----:B------:R-:W4:Y:S01]  /*15680*/  LDL.LU R8, [R1+0x64] ;  /* 0x0000640001087983 */ /* 0x000f220000300800 */
[C---:B------:R-:W-:Y:S02]  /*15690*/  ISETP.GT.AND P1, PT, R0.reuse, 0x28, P2 ;  /* 0x000000280000780c */ /* 0x040fe40001724270 */
[C---:B------:R-:W-:Y:S02]  /*156a0*/  ISETP.GT.AND P4, PT, R0.reuse, 0x29, P2 ;  /* 0x000000290000780c */ /* 0x040fe40001784270 */
[C---:B------:R-:W-:Y:S01]  /*156b0*/  ISETP.GT.AND P5, PT, R0.reuse, 0x30, P3 ;  /* 0x000000300000780c */ /* 0x040fe20001fa4270 */
[----:B------:R-:W-:Y:S01]  /*156c0*/  FMUL R9, R9, R2 ;  /* 0x0000000209097220 */ /* 0x000fe20000400000 */
[----:B------:R-:W-:-:S04]  /*156d0*/  ISETP.GT.AND P0, PT, R0, 0x31, P3 ;  /* 0x000000310000780c */ /* 0x000fc80001f04270 */
[----:B------:R-:W-:-:S03]  /*156e0*/  F2FP.BF16.F32.PACK_AB R9, RZ, R9 ;  /* 0x00000009ff09723e */ /* 0x000fc600000010ff */
[----:B------:R0:W-:Y:S04]  /*156f0*/  @P1 STG.E.U16 desc[UR36][R6.64+0x50], R10 ;  /* 0x0000500a06001986 */ /* 0x0001e8000c101524 */
[----:B0-----:R-:W5:Y:S01]  /*15700*/  LDL.LU R10, [R1+0x74] ;  /* 0x00007400010a7983 */ /* 0x001f620000300800 */
[----:B---3--:R-:W-:-:S05]  /*15710*/  FMUL R3, R3, R2 ;  /* 0x0000000203037220 */ /* 0x008fca0000400000 */
[----:B------:R-:W-:Y:S01]  /*15720*/  F2FP.BF16.F32.PACK_AB R3, RZ, R3 ;  /* 0x00000003ff03723e */ /* 0x000fe200000010ff */
[----:B----4-:R-:W-:-:S04]  /*15730*/  FMUL R8, R8, R2 ;  /* 0x0000000208087220 */ /* 0x010fc80000400000 */
[----:B------:R0:W-:Y:S04]  /*15740*/  @P4 STG.E.U16 desc[UR36][R6.64+0x52], R3 ;  /* 0x0000520306004986 */ /* 0x0001e8000c101524 */
[----:B------:R1:W-:Y:S01]  /*15750*/  @P5 STG.E.U16 desc[UR36][R4.64+0x60], R9 ;  /* 0x0000600904005986 */ /* 0x0003e2000c101524 */
[----:B0-----:R-:W-:-:S03]  /*15760*/  F2FP.BF16.F32.PACK_AB R3, RZ, R8 ;  /* 0x00000008ff03723e */ /* 0x001fc600000010ff */
[----:B------:R-:W3:Y:S01]  /*15770*/  LDL.LU R8, [R1+0x68] ;  /* 0x0000680001087983 */ /* 0x000ee20000300800 */
[----:B-1----:R-:W-:-:S03]  /*15780*/  PRMT R9, R3, 0x7610, R9 ;  /* 0x0000761003097816 */ /* 0x002fc60000000009 */
[----:B------:R-:W4:Y:S04]  /*15790*/  LDL.LU R3, [R1+0x6c] ;  /* 0x00006c0001037983 */ /* 0x000f280000300800 */
[----:B------:R0:W-:Y:S04]  /*157a0*/  @P0 STG.E.U16 desc[UR36][R4.64+0x62], R9 ;  /* 0x0000620904000986 */ /* 0x0001e8000c101524 */
[----:B0-----:R-:W2:Y:S01]  /*157b0*/  LDL.LU R9, [R1+0x70] ;  /* 0x0000700001097983 */ /* 0x001ea20000300800 */
[----:B------:R-:W-:Y:S01]  /*157c0*/  ISETP.GT.AND P1, PT, R0, 0x30, P2 ;  /* 0x000000300000780c */ /* 0x000fe20001724270 */
[----:B---3--:R-:W-:-:S05]  /*157d0*/  FMUL R8, R8, R2 ;  /* 0x0000000208087220 */ /* 0x008fca0000400000 */
[----:B------:R-:W-:-:S07]  /*157e0*/  F2FP.BF16.F32.PACK_AB R8, RZ, R8 ;  /* 0x00000008ff08723e */ /* 0x000fce00000010ff */
[----:B------:R0:W-:Y:S01]  /*157f0*/  @P1 STG.E.U16 desc[UR36][R6.64+0x60], R8 ;  /* 0x0000600806001986 */ /* 0x0001e2000c101524 */
[----:B--2---:R-:W-:-:S05]  /*15800*/  FMUL R9, R9, R2 ;  /* 0x0000000209097220 */ /* 0x004fca0000400000 */
[----:B0-----:R-:W-:-:S04]  /*15810*/  F2FP.BF16.F32.PACK_AB R8, RZ, R9 ;  /* 0x00000009ff08723e */ /* 0x001fc800000010ff */
[----:B------:R-:W-:Y:S02]  /*15820*/  PRMT R9, R8, 0x7610, R9 ;  /* 0x0000761008097816 */ /* 0x000fe40000000009 */
[----:B------:R-:W2:Y:S01]  /*15830*/  LDL.LU R8, [R1+0x78] ;  /* 0x0000780001087983 */ /* 0x000ea20000300800 */
[----:B------:R-:W-:Y:S01]  /*15840*/  ISETP.GT.AND P4, PT, R0, 0x31, P2 ;  /* 0x000000310000780c */ /* 0x000fe20001784270 */
[-C--:B----4-:R-:W-:Y:S01]  /*15850*/  FMUL R3, R3, R2.reuse ;  /* 0x0000000203037220 */ /* 0x090fe20000400000 */
[----:B-----5:R-:W-:Y:S01]  /*15860*/  FMUL R10, R10, R2 ;  /* 0x000000020a0a7220 */ /* 0x020fe20000400000 */
[----:B------:R-:W-:-:S03]  /*15870*/  ISETP.GT.AND P5, PT, R0, 0x38, P3 ;  /* 0x000000380000780c */ /* 0x000fc60001fa4270 */
[----:B------:R-:W-:Y:S02]  /*15880*/  F2FP.BF16.F32.PACK_AB R3, RZ, R3 ;  /* 0x00000003ff03723e */ /* 0x000fe400000010ff */
[----:B------:R-:W-:-:S05]  /*15890*/  ISETP.GT.AND P6, PT, R0, 0x39, P3 ;  /* 0x000000390000780c */ /* 0x000fca0001fc4270 */
[----:B------:R0:W-:Y:S04]  /*158a0*/  @P4 STG.E.U16 desc[UR36][R6.64+0x62], R3 ;  /* 0x0000620306004986 */ /* 0x0001e8000c101524 */
[----:B------:R1:W-:Y:S01]  /*158b0*/  @P5 STG.E.U16 desc[UR36][R4.64+0x70], R9 ;  /* 0x0000700904005986 */ /* 0x0003e2000c101524 */
[----:B0-----:R-:W-:-:S04]  /*158c0*/  F2FP.BF16.F32.PACK_AB R3, RZ, R10 ;  /* 0x0000000aff03723e */ /* 0x001fc800000010ff */
[----:B------:R-:W-:Y:S01]  /*158d0*/  PRMT R10, R3, 0x7610, R10 ;  /* 0x00007610030a7816 */ /* 0x000fe2000000000a */
[----:B-1----:R-:W3:Y:S04]  /*158e0*/  LDL.LU R9, [R1+0x7c] ;  /* 0x00007c0001097983 */ /* 0x002ee80000300800 */
[----:B------:R0:W-:Y:S01]  /*158f0*/  @P6 STG.E.U16 desc[UR36][R4.64+0x72], R10 ;  /* 0x0000720a04006986 */ /* 0x0001e2000c101524 */
[----:B--2---:R-:W-:-:S05]  /*15900*/  FMUL R8, R8, R2 ;  /* 0x0000000208087220 */ /* 0x004fca0000400000 */
[----:B------:R-:W-:Y:S02]  /*15910*/  F2FP.BF16.F32.PACK_AB R3, RZ, R8 ;  /* 0x00000008ff03723e */ /* 0x000fe400000010ff */
[----:B------:R-:W2:Y:S02]  /*15920*/  LDL.LU R8, [R1+0x80] ;  /* 0x0000800001087983 */ /* 0x000ea40000300800 */
[----:B0-----:R-:W-:Y:S02]  /*15930*/  PRMT R10, R3, 0x7610, R10 ;  /* 0x00007610030a7816 */ /* 0x001fe4000000000a */
[----:B------:R-:W4:Y:S01]  /*15940*/  LDL.LU R3, [R1+0x84] ;  /* 0x0000840001037983 */ /* 0x000f220000300800 */
[----:B------:R-:W-:-:S13]  /*15950*/  ISETP.GT.AND P0, PT, R0, 0x38, P2 ;  /* 0x000000380000780c */ /* 0x000fda0001704270 */
[----:B------:R0:W-:Y:S01]  /*15960*/  @P0 STG.E.U16 desc[UR36][R6.64+0x70], R10 ;  /* 0x0000700a06000986 */ /* 0x0001e2000c101524 */
[-C--:B--2---:R-:W-:Y:S01]  /*15970*/  FMUL R8, R8, R2.reuse ;  /* 0x0000000208087220 */ /* 0x084fe20000400000 */
[----:B----4-:R-:W-:-:S04]  /*15980*/  FMUL R3, R3, R2 ;  /* 0x0000000203037220 */ /* 0x010fc80000400000 */
[----:B0-----:R-:W-:Y:S02]  /*15990*/  F2FP.BF16.F32.PACK_AB R10, RZ, R8 ;  /* 0x00000008ff0a723e */ /* 0x001fe400000010ff */
[----:B------:R-:W-:Y:S02]  /*159a0*/  F2FP.BF16.F32.PACK_AB R8, RZ, R3 ;  /* 0x00000003ff08723e */ /* 0x000fe400000010ff */
[----:B------:R-:W2:Y:S01]  /*159b0*/  LDL.LU R3, [R1+0x88] ;  /* 0x0000880001037983 */ /* 0x000ea20000300800 */
[----:B------:R-:W-:Y:S01]  /*159c0*/  ISETP.GT.AND P1, PT, R0, 0x39, P2 ;  /* 0x000000390000780c */ /* 0x000fe20001724270 */
[----:B---3--:R-:W-:-:S05]  /*159d0*/  FMUL R9, R9, R2 ;  /* 0x0000000209097220 */ /* 0x008fca0000400000 */
[----:B------:R-:W-:-:S07]  /*159e0*/  F2FP.BF16.F32.PACK_AB R9, RZ, R9 ;  /* 0x00000009ff09723e */ /* 0x000fce00000010ff */
[----:B------:R0:W-:Y:S04]  /*159f0*/  @P1 STG.E.U16 desc[UR36][R6.64+0x72], R9 ;  /* 0x0000720906001986 */ /* 0x0001e8000c101524 */
[----:B0-----:R-:W3:Y:S01]  /*15a00*/  LDL.LU R9, [R1+0x94] ;  /* 0x0000940001097983 */ /* 0x001ee20000300800 */
[----:B--2---:R-:W-:-:S05]  /*15a10*/  FMUL R3, R3, R2 ;  /* 0x0000000203037220 */ /* 0x004fca0000400000 */
[----:B------:R-:W-:-:S04]  /*15a20*/  F2FP.BF16.F32.PACK_AB R3, RZ, R3 ;  /* 0x00000003ff03723e */ /* 0x000fc800000010ff */
[----:B------:R-:W-:Y:S02]  /*15a30*/  PRMT R12, R3, 0x7610, R12 ;  /* 0x00007610030c7816 */ /* 0x000fe4000000000c */
[----:B------:R-:W2:Y:S01]  /*15a40*/  LDL.LU R3, [R1+0x90] ;  /* 0x0000900001037983 */ /* 0x000ea20000300800 */
[----:B------:R-:W-:-:S13]  /*15a50*/  ISETP.GT.AND P4, PT, R0, 0x40, P3 ;  /* 0x000000400000780c */ /* 0x000fda0001f84270 */
[----:B------:R0:W-:Y:S01]  /*15a60*/  @P4 STG.E.U16 desc[UR36][R4.64+0x80], R10 ;  /* 0x0000800a04004986 */ /* 0x0001e2000c101524 */
[----:B--2---:R-:W-:-:S05]  /*15a70*/  FMUL R3, R3, R2 ;  /* 0x0000000203037220 */ /* 0x004fca0000400000 */
[----:B0-----:R-:W-:Y:S02]  /*15a80*/  F2FP.BF16.F32.PACK_AB R10, RZ, R3 ;  /* 0x00000003ff0a723e */ /* 0x001fe400000010ff */
[----:B------:R-:W2:Y:S01]  /*15a90*/  LDL.LU R3, [R1+0x98] ;  /* 0x0000980001037983 */ /* 0x000ea20000300800 */
[C---:B------:R-:W-:Y:S02]  /*15aa0*/  ISETP.GT.AND P5, PT, R0.reuse, 0x41, P3 ;  /* 0x000000410000780c */ /* 0x040fe40001fa4270 */
[C---:B------:R-:W-:Y:S01]  /*15ab0*/  ISETP.GT.AND P0, PT, R0.reuse, 0x40, P2 ;  /* 0x000000400000780c */ /* 0x040fe20001704270 */
[-C--:B---3--:R-:W-:Y:S01]  /*15ac0*/  FMUL R9, R9, R2.reuse ;  /* 0x0000000209097220 */ /* 0x088fe20000400000 */
[C---:B------:R-:W-:Y:S01]  /*15ad0*/  ISETP.GT.AND P1, PT, R0.reuse, 0x41, P2 ;  /* 0x000000410000780c */ /* 0x040fe20001724270 */
[----:B------:R-:W-:Y:S01]  /*15ae0*/  FMUL R11, R11, R2 ;  /* 0x000000020b0b7220 */ /* 0x000fe20000400000 */
[----:B------:R-:W-:Y:S02]  /*15af0*/  ISETP.GT.AND P4, PT, R0, 0x48, P3 ;  /* 0x000000480000780c */ /* 0x000fe40001f84270 */
[----:B------:R-:W-:-:S05]  /*15b00*/  F2FP.BF16.F32.PACK_AB R9, RZ, R9 ;  /* 0x00000009ff09723e */ /* 0x000fca00000010ff */
[----:B------:R0:W-:Y:S01]  /*15b10*/  @P5 STG.E.U16 desc[UR36][R4.64+0x82], R8 ;  /* 0x0000820804005986 */ /* 0x0001e2000c101524 */
[----:B------:R-:W-:-:S03]  /*15b20*/  ISETP.GT.AND P5, PT, R0, 0x49, P3 ;  /* 0x000000490000780c */ /* 0x000fc60001fa4270 */
[----:B------:R1:W-:Y:S01]  /*15b30*/  @P0 STG.E.U16 desc[UR36][R6.64+0x80], R12 ;  /* 0x0000800c06000986 */ /* 0x0003e2000c101524 */
[----:B------:R-:W-:Y:S02]  /*15b40*/  ISETP.GT.AND P0, PT, R0, 0x48, P2 ;  /* 0x000000480000780c */ /* 0x000fe40001704270 */
[----:B------:R-:W-:Y:S02]  /*15b50*/  F2FP.BF16.F32.PACK_AB R11, RZ, R11 ;  /* 0x0000000bff0b723e */ /* 0x000fe400000010ff */
[----:B0-----:R-:W-:-:S03]  /*15b60*/  PRMT R8, R10, 0x7610, R8 ;  /* 0x000076100a087816 */ /* 0x001fc60000000008 */
[----:B------:R-:W-:Y:S01]  /*15b70*/  @P1 STG.E.U16 desc[UR36][R6.64+0x82], R11 ;  /* 0x0000820b06001986 */ /* 0x000fe2000c101524 */
[----:B-1----:R-:W-:Y:S02]  /*15b80*/  PRMT R12, R9, 0x7610, R12 ;  /* 0x00007610090c7816 */ /* 0x002fe4000000000c */
[C---:B------:R-:W-:Y:S01]  /*15b90*/  ISETP.GT.AND P1, PT, R0.reuse, 0x49, P2 ;  /* 0x000000490000780c */ /* 0x040fe20001724270 */
[----:B------:R0:W-:Y:S01]  /*15ba0*/  @P4 STG.E.U16 desc[UR36][R4.64+0x90], R8 ;  /* 0x0000900804004986 */ /* 0x0001e2000c101524 */
[----:B------:R-:W-:-:S03]  /*15bb0*/  ISETP.GT.AND P4, PT, R0, 0x50, P3 ;  /* 0x000000500000780c */ /* 0x000fc60001f84270 */
[----:B------:R1:W-:Y:S01]  /*15bc0*/  @P5 STG.E.U16 desc[UR36][R4.64+0x92], R12 ;  /* 0x0000920c04005986 */ /* 0x0003e2000c101524 */
[----:B0-----:R-:W-:Y:S01]  /*15bd0*/  FMUL R8, R233, R2 ;  /* 0x00000002e9087220 */ /* 0x001fe20000400000 */
[----:B------:R-:W-:-:S04]  /*15be0*/  ISETP.GT.AND P5, PT, R0, 0x51, P3 ;  /* 0x000000510000780c */ /* 0x000fc80001fa4270 */
[----:B------:R-:W-:-:S04]  /*15bf0*/  F2FP.BF16.F32.PACK_AB R8, RZ, R8 ;  /* 0x00000008ff08723e */ /* 0x000fc800000010ff */
[----:B-1----:R-:W-:Y:S02]  /*15c00*/  PRMT R12, R8, 0x7610, R12 ;  /* 0x00007610080c7816 */ /* 0x002fe4000000000c */
[----:B------:R-:W-:Y:S01]  /*15c10*/  ISETP.GT.AND P6, PT, R0, 0x71, P3 ;  /* 0x000000710000780c */ /* 0x000fe20001fc4270 */
[----:B--2---:R-:W-:-:S05]  /*15c20*/  FMUL R3, R3, R2 ;  /* 0x0000000203037220 */ /* 0x004fca0000400000 */
[----:B------:R-:W-:Y:S01]  /*15c30*/  F2FP.BF16.F32.PACK_AB R10, RZ, R3 ;  /* 0x00000003ff0a723e */ /* 0x000fe200000010ff */
[----:B------:R-:W-:-:S05]  /*15c40*/  FMUL R3, R235, R2 ;  /* 0x00000002eb037220 */ /* 0x000fca0000400000 */
[----:B------:R-:W-:Y:S01]  /*15c50*/  F2FP.BF16.F32.PACK_AB R9, RZ, R3 ;  /* 0x00000003ff09723e */ /* 0x000fe200000010ff */
[-C--:B------:R-:W-:Y:S01]  /*15c60*/  FMUL R3, R234, R2.reuse ;  /* 0x00000002ea037220 */ /* 0x080fe20000400000 */
[----:B------:R0:W-:Y:S04]  /*15c70*/  @P0 STG.E.U16 desc[UR36][R6.64+0x90], R10 ;  /* 0x0000900a06000986 */ /* 0x0001e8000c101524 */
[----:B------:R-:W-:Y:S02]  /*15c80*/  F2FP.BF16.F32.PACK_AB R3, RZ, R3 ;  /* 0x00000003ff03723e */ /* 0x000fe400000010ff */
[----:B------:R-:W-:Y:S01]  /*15c90*/  PRMT R11, R9, 0x7610, R11 ;  /* 0x00007610090b7816 */ /* 0x000fe2000000000b */
[-C--:B------:R-:W-:Y:S01]  /*15ca0*/  FMUL R9, R232, R2.reuse ;  /* 0x00000002e8097220 */ /* 0x080fe20000400000 */
[----:B0-----:R-:W-:Y:S01]  /*15cb0*/  PRMT R10, R3, 0x7610, R10 ;  /* 0x00007610030a7816 */ /* 0x001fe2000000000a */
[----:B------:R-:W-:-:S02]  /*15cc0*/  FMUL R3, R231, R2 ;  /* 0x00000002e7037220 */ /* 0x000fc40000400000 */
[----:B------:R0:W-:Y:S01]  /*15cd0*/  @P1 STG.E.U16 desc[UR36][R6.64+0x92], R11 ;  /* 0x0000920b06001986 */ /* 0x0001e2000c101524 */
[----:B------:R-:W-:Y:S02]  /*15ce0*/  ISETP.GT.AND P1, PT, R0, 0x50, P2 ;  /* 0x000000500000780c */ /* 0x000fe40001724270 */
[----:B------:R-:W-:Y:S02]  /*15cf0*/  F2FP.BF16.F32.PACK_AB R9, RZ, R9 ;  /* 0x00000009ff09723e */ /* 0x000fe400000010ff */
[----:B------:R-:W-:Y:S01]  /*15d00*/  F2FP.BF16.F32.PACK_AB R8, RZ, R3 ;  /* 0x00000003ff08723e */ /* 0x000fe200000010ff */
[----:B------:R-:W-:Y:S01]  /*15d10*/  FMUL R3, R230, R2 ;  /* 0x00000002e6037220 */ /* 0x000fe20000400000 */
[C---:B------:R-:W-:Y:S01]  /*15d20*/  ISETP.GT.AND P0, PT, R0.reuse, 0x51, P2 ;  /* 0x000000510000780c */ /* 0x040fe20001704270 */
[----:B------:R1:W-:Y:S01]  /*15d30*/  @P4 STG.E.U16 desc[UR36][R4.64+0xa0], R10 ;  /* 0x0000a00a04004986 */ /* 0x0003e2000c101524 */
[----:B------:R-:W-:Y:S02]  /*15d40*/  ISETP.GT.AND P4, PT, R0, 0x58, P3 ;  /* 0x000000580000780c */ /* 0x000fe40001f84270 */
[----:B0-----:R-:W-:-:S02]  /*15d50*/  PRMT R11, R9, 0x7610, R11 ;  /* 0x00007610090b7816 */ /* 0x001fc4000000000b */
[----:B------:R-:W-:Y:S01]  /*15d60*/  F2FP.BF16.F32.PACK_AB R9, RZ, R3 ;  /* 0x00000003ff09723e */ /* 0x000fe200000010ff */
[-C--:B------:R-:W-:Y:S01]  /*15d70*/  FMUL R3, R228, R2.reuse ;  /* 0x00000002e4037220 */ /* 0x080fe20000400000 */
[----:B------:R-:W-:Y:S01]  /*15d80*/  PRMT R13, R8, 0x7610, R13 ;  /* 0x00007610080d7816 */ /* 0x000fe2000000000d */
[----:B------:R-:W-:Y:S01]  /*15d90*/  FMUL R8, R229, R2 ;  /* 0x00000002e5087220 */ /* 0x000fe20000400000 */
[----:B------:R-:W-:Y:S01]  /*15da0*/  @P5 STG.E.U16 desc[UR36][R4.64+0xa2], R12 ;  /* 0x0000a20c04005986 */ /* 0x000fe2000c101524 */
[----:B------:R-:W-:Y:S02]  /*15db0*/  ISETP.GT.AND P5, PT, R0, 0x59, P3 ;  /* 0x000000590000780c */ /* 0x000fe40001fa4270 */
[----:B------:R-:W-:Y:S01]  /*15dc0*/  F2FP.BF16.F32.PACK_AB R3, RZ, R3 ;  /* 0x00000003ff03723e */ /* 0x000fe200000010ff */
[----:B------:R0:W-:Y:S01]  /*15dd0*/  @P1 STG.E.U16 desc[UR36][R6.64+0xa0], R11 ;  /* 0x0000a00b06001986 */ /* 0x0001e2000c101524 */
[----:B-1----:R-:W-:Y:S01]  /*15de0*/  F2FP.BF16.F32.PACK_AB R10, RZ, R8 ;  /* 0x00000008ff0a723e */ /* 0x002fe200000010ff */
[----:B------:R-:W-:-:S02]  /*15df0*/  FMUL R8, R227, R2 ;  /* 0x00000002e3087220 */ /* 0x000fc40000400000 */
[----:B------:R-:W-:Y:S01]  /*15e00*/  @P0 STG.E.U16 desc[UR36][R6.64+0xa2], R13 ;  /* 0x0000a20d06000986 */ /* 0x000fe2000c101524 */
[C---:B------:R-:W-:Y:S02]  /*15e10*/  ISETP.GT.AND P0, PT, R0.reuse, 0x58, P2 ;  /* 0x000000580000780c */ /* 0x040fe40001704270 */
[C---:B------:R-:W-:Y:S01]  /*15e20*/  ISETP.GT.AND P1, PT, R0.reuse, 0x59, P2 ;  /* 0x000000590000780c */ /* 0x040fe20001724270 */
[----:B------:R1:W-:Y:S01]  /*15e30*/  @P4 STG.E.U16 desc[UR36][R4.64+0xb0], R9 ;  /* 0x0000b00904004986 */ /* 0x0003e2000c101524 */
[----:B------:R-:W-:Y:S02]  /*15e40*/  ISETP.GT.AND P4, PT, R0, 0x60, P3 ;  /* 0x000000600000780c */ /* 0x000fe40001f84270 */
[----:B0-----:R-:W-:Y:S01]  /*15e50*/  PRMT R11, R3, 0x7610, R11 ;  /* 0x00007610030b7816 */ /* 0x001fe2000000000b */
[----:B------:R-:W-:Y:S01]  /*15e60*/  FMUL R3, R226, R2 ;  /* 0x00000002e2037220 */ /* 0x000fe20000400000 */
[----:B------:R-:W-:Y:S01]  /*15e70*/  F2FP.BF16.F32.PACK_AB R8, RZ, R8 ;  /* 0x00000008ff08723e */ /* 0x000fe200000010ff */
[----:B------:R0:W-:Y:S03]  /*15e80*/  @P5 STG.E.U16 desc[UR36][R4.64+0xb2], R10 ;  /* 0x0000b20a04005986 */ /* 0x0001e6000c101524 */
[----:B-1----:R-:W-:Y:S01]  /*15e90*/  F2FP.BF16.F32.PACK_AB R9, RZ, R3 ;  /* 0x00000003ff09723e */ /* 0x002fe200000010ff */
[-C--:B------:R-:W-:Y:S01]  /*15ea0*/  FMUL R3, R225, R2.reuse ;  /* 0x00000002e1037220 */ /* 0x080fe20000400000 */
[----:B------:R-:W-:Y:S01]  /*15eb0*/  PRMT R12, R8, 0x7610, R12 ;  /* 0x00007610080c7816 */ /* 0x000fe2000000000c */
[----:B------:R-:W-:Y:S01]  /*15ec0*/  FMUL R8, R224, R2 ;  /* 0x00000002e0087220 */ /* 0x000fe20000400000 */
[----:B------:R1:W-:Y:S01]  /*15ed0*/  @P0 STG.E.U16 desc[UR36][R6.64+0xb0], R11 ;  /* 0x0000b00b06000986 */ /* 0x0003e2000c101524 */
[----:B0-----:R-:W-:-:S02]  /*15ee0*/  PRMT R10, R9, 0x7610, R10 ;  /* 0x00007610090a7816 */ /* 0x001fc4000000000a */
[----:B------:R-:W-:Y:S01]  /*15ef0*/  F2FP.BF16.F32.PACK_AB R3, RZ, R3 ;  /* 0x00000003ff03723e */ /* 0x000fe200000010ff */
[----:B------:R0:W-:Y:S01]  /*15f00*/  @P1 STG.E.U16 desc[UR36][R6.64+0xb2], R12 ;  /* 0x0000b20c06001986 */ /* 0x0001e2000c101524 */
[C---:B------:R-:W-:Y:S01]  /*15f10*/  ISETP.GT.AND P5, PT, R0.reuse, 0x61, P3 ;  /* 0x000000610000780c */ /* 0x040fe20001fa4270 */
[-C--:B------:R-:W-:Y:S01]  /*15f20*/  FMUL R9, R223, R2.reuse ;  /* 0x00000002df097220 */ /* 0x080fe20000400000 */
[C---:B------:R-:W-:Y:S01]  /*15f30*/  ISETP.GT.AND P1, PT, R0.reuse, 0x60, P2 ;  /* 0x000000600000780c */ /* 0x040fe20001724270 */
[----:B------:R-:W-:Y:S01]  /*15f40*/  @P4 STG.E.U16 desc[UR36][R4.64+0xc0], R10 ;  /* 0x0000c00a04004986 */ /* 0x000fe2000c101524 */
[----:B------:R-:W-:Y:S02]  /*15f50*/  ISETP.GT.AND P4, PT, R0, 0x61, P2 ;  /* 0x000000610000780c */ /* 0x000fe40001784270 */
[----:B-1----:R-:W-:Y:S01]  /*15f60*/  PRMT R11, R3, 0x7610, R11 ;  /* 0x00007610030b7816 */ /* 0x002fe2000000000b */
[----:B------:R-:W-:Y:S01]  /*15f70*/  FMUL R3, R222, R2 ;  /* 0x00000002de037220 */ /* 0x000fe20000400000 */
[----:B------:R-:W-:-:S02]  /*15f80*/  F2FP.BF16.F32.PACK_AB R8, RZ, R8 ;  /* 0x00000008ff08723e */ /* 0x000fc400000010ff */
[----:B------:R-:W-:Y:S02]  /*15f90*/  F2FP.BF16.F32.PACK_AB R9, RZ, R9 ;  /* 0x00000009ff09723e */ /* 0x000fe400000010ff */
[----:B0-----:R-:W-:Y:S02]  /*15fa0*/  PRMT R12, R8, 0x7610, R12 ;  /* 0x00007610080c7816 */ /* 0x001fe4000000000c */
[----:B------:R-:W-:Y:S01]  /*15fb0*/  F2FP.BF16.F32.PACK_AB R8, RZ, R3 ;  /* 0x00000003ff08723e */ /* 0x000fe200000010ff */
[-C--:B------:R-:W-:Y:S01]  /*15fc0*/  FMUL R3, R221, R2.reuse ;  /* 0x00000002dd037220 */ /* 0x080fe20000400000 */
[----:B------:R-:W-:Y:S01]  /*15fd0*/  PRMT R13, R9, 0x7610, R13 ;  /* 0x00007610090d7816 */ /* 0x000fe2000000000d */
[----:B------:R0:W-:Y:S01]  /*15fe0*/  @P5 STG.E.U16 desc[UR36][R4.64+0xc2], R11 ;  /* 0x0000c20b04005986 */ /* 0x0001e2000c101524 */
[----:B------:R-:W-:Y:S02]  /*15ff0*/  ISETP.GT.AND P0, PT, R0, 0x68, P3 ;  /* 0x000000680000780c */ /* 0x000fe40001f04270 */
[----:B------:R-:W-:Y:S01]  /*16000*/  F2FP.BF16.F32.PACK_AB R9, RZ, R3 ;  /* 0x00000003ff09723e */ /* 0x000fe200000010ff */
[----:B------:R1:W-:Y:S01]  /*16010*/  @P1 STG.E.U16 desc[UR36][R6.64+0xc0], R12 ;  /* 0x0000c00c06001986 */ /* 0x0003e2000c101524 */
[----:B------:R-:W-:-:S03]  /*16020*/  FMUL R3, R219, R2 ;  /* 0x00000002db037220 */ /* 0x000fc60000400000 */
[----:B------:R-:W-:Y:S01]  /*16030*/  @P4 STG.E.U16 desc[UR36][R6.64+0xc2], R13 ;  /* 0x0000c20d06004986 */ /* 0x000fe2000c101524 */
[----:B------:R-:W-:Y:S02]  /*16040*/  ISETP.GT.AND P4, PT, R0, 0x69, P3 ;  /* 0x000000690000780c */ /* 0x000fe40001f84270 */
[----:B------:R-:W-:Y:S01]  /*16050*/  PRMT R14, R8, 0x7610, R14 ;  /* 0x00007610080e7816 */ /* 0x000fe2000000000e */
[-C--:B------:R-:W-:Y:S01]  /*16060*/  FMUL R8, R220, R2.reuse ;  /* 0x00000002dc087220 */ /* 0x080fe20000400000 */
[----:B------:R-:W-:Y:S02]  /*16070*/  F2FP.BF16.F32.PACK_AB R3, RZ, R3 ;  /* 0x00000003ff03723e */ /* 0x000fe400000010ff */
[----:B------:R-:W-:Y:S01]  /*16080*/  ISETP.GT.AND P1, PT, R0, 0x68, P2 ;  /* 0x000000680000780c */ /* 0x000fe20001724270 */
[----:B------:R-:W-:Y:S01]  /*16090*/  @P0 STG.E.U16 desc[UR36][R4.64+0xd0], R14 ;  /* 0x0000d00e04000986 */ /* 0x000fe2000c101524 */
[----:B0-----:R-:W-:Y:S01]  /*160a0*/  PRMT R11, R3, 0x7610, R11 ;  /* 0x00007610030b7816 */ /* 0x001fe2000000000b */
[----:B------:R-:W-:Y:S01]  /*160b0*/  FMUL R3, R217, R2 ;  /* 0x00000002d9037220 */ /* 0x000fe20000400000 */
[----:B------:R-:W-:Y:S01]  /*160c0*/  F2FP.BF16.F32.PACK_AB R10, RZ, R8 ;  /* 0x00000008ff0a723e */ /* 0x000fe200000010ff */
[----:B------:R-:W-:Y:S01]  /*160d0*/  FMUL R8, R218, R2 ;  /* 0x00000002da087220 */ /* 0x000fe20000400000 */
[C---:B------:R-:W-:Y:S01]  /*160e0*/  ISETP.GT.AND P0, PT, R0.reuse, 0x69, P2 ;  /* 0x000000690000780c */ /* 0x040fe20001704270 */
[----:B------:R0:W-:Y:S01]  /*160f0*/  @P4 STG.E.U16 desc[UR36][R4.64+0xd2], R9 ;  /* 0x0000d20904004986 */ /* 0x0001e2000c101524 */
[----:B------:R-:W-:-:S02]  /*16100*/  ISETP.GT.AND P5, PT, R0, 0x70, P3 ;  /* 0x000000700000780c */ /* 0x000fc40001fa4270 */
[----:B------:R-:W-:-:S04]  /*16110*/  F2FP.BF16.F32.PACK_AB R8, RZ, R8 ;  /* 0x00000008ff08723e */ /* 0x000fc800000010ff */
[----:B-1----:R-:W-:Y:S02]  /*16120*/  PRMT R12, R8, 0x7610, R12 ;  /* 0x00007610080c7816 */ /* 0x002fe4000000000c */
[----:B0-----:R-:W-:Y:S01]  /*16130*/  F2FP.BF16.F32.PACK_AB R9, RZ, R3 ;  /* 0x00000003ff09723e */ /* 0x001fe200000010ff */
[-C--:B------:R-:W-:Y:S01]  /*16140*/  FMUL R3, R216, R2.reuse ;  /* 0x00000002d8037220 */ /* 0x080fe20000400000 */
[----:B------:R-:W-:Y:S01]  /*16150*/  FMUL R8, R215, R2 ;  /* 0x00000002d7087220 */ /* 0x000fe20000400000 */
[----:B------:R0:W-:Y:S03]  /*16160*/  @P1 STG.E.U16 desc[UR36][R6.64+0xd0], R10 ;  /* 0x0000d00a06001986 */ /* 0x0001e6000c101524 */
[----:B------:R-:W-:Y:S01]  /*16170*/  F2FP.BF16.F32.PACK_AB R3, RZ, R3 ;  /* 0x00000003ff03723e */ /* 0x000fe200000010ff */
[----:B------:R1:W-:Y:S01]  /*16180*/  @P0 STG.E.U16 desc[UR36][R6.64+0xd2], R11 ;  /* 0x0000d20b06000986 */ /* 0x0003e2000c101524 */
[----:B------:R-:W-:-:S02]  /*16190*/  ISETP.GT.AND P1, PT, R0, 0x70, P2 ;  /* 0x000000700000780c */ /* 0x000fc40001724270 */
[----:B------:R-:W-:Y:S01]  /*161a0*/  F2FP.BF16.F32.PACK_AB R8, RZ, R8 ;  /* 0x00000008ff08723e */ /* 0x000fe200000010ff */
[----:B------:R2:W-:Y:S01]  /*161b0*/  @P5 STG.E.U16 desc[UR36][R4.64+0xe0], R12 ;  /* 0x0000e00c04005986 */ /* 0x0005e2000c101524 */
[----:B0-----:R-:W-:Y:S01]  /*161c0*/  PRMT R10, R9, 0x7610, R10 ;  /* 0x00007610090a7816 */ /* 0x001fe2000000000a */
[-C--:B------:R-:W-:Y:S01]  /*161d0*/  FMUL R9, R214, R2.reuse ;  /* 0x00000002d6097220 */ /* 0x080fe20000400000 */
[----:B-1----:R-:W-:Y:S01]  /*161e0*/  PRMT R11, R3, 0x7610, R11 ;  /* 0x00007610030b7816 */ /* 0x002fe2000000000b */
[----:B------:R-:W-:-:S03]  /*161f0*/  FMUL R3, R213, R2 ;  /* 0x00000002d5037220 */ /* 0x000fc60000400000 */
[----:B------:R-:W-:Y:S02]  /*16200*/  F2FP.BF16.F32.PACK_AB R9, RZ, R9 ;  /* 0x00000009ff09723e */ /* 0x000fe400000010ff */
[----:B--2---:R-:W-:Y:S02]  /*16210*/  PRMT R12, R8, 0x7610, R12 ;  /* 0x00007610080c7816 */ /* 0x004fe4000000000c */
[----:B------:R-:W-:Y:S01]  /*16220*/  F2FP.BF16.F32.PACK_AB R8, RZ, R3 ;  /* 0x00000003ff08723e */ /* 0x000fe200000010ff */
[----:B------:R-:W-:Y:S01]  /*16230*/  FMUL R3, R212, R2 ;  /* 0x00000002d4037220 */ /* 0x000fe20000400000 */
[C---:B------:R-:W-:Y:S02]  /*16240*/  ISETP.GT.AND P4, PT, R0.reuse, 0x71, P2 ;  /* 0x000000710000780c */ /* 0x040fe40001784270 */
[----:B------:R-:W-:Y:S01]  /*16250*/  ISETP.GT.AND P5, PT, R0, 0x78, P3 ;  /* 0x000000780000780c */ /* 0x000fe20001fa4270 */
[----:B------:R0:W-:Y:S01]  /*16260*/  @P6 STG.E.U16 desc[UR36][R4.64+0xe2], R10 ;  /* 0x0000e20a04006986 */ /* 0x0001e2000c101524 */
[----:B------:R-:W-:-:S02]  /*16270*/  PRMT R13, R9, 0x7610, R13 ;  /* 0x00007610090d7816 */ /* 0x000fc4000000000d */
[----:B------:R-:W-:Y:S01]  /*16280*/  F2FP.BF16.F32.PACK_AB R9, RZ, R3 ;  /* 0x00000003ff09723e */ /* 0x000fe200000010ff */
[----:B------:R1:W-:Y:S01]  /*16290*/  @P1 STG.E.U16 desc[UR36][R6.64+0xe0], R11 ;  /* 0x0000e00b06001986 */ /* 0x0003e2000c101524 */
[----:B------:R-:W-:Y:S01]  /*162a0*/  ISETP.GT.AND P0, PT, R0, 0x79, P3 ;  /* 0x000000790000780c */ /* 0x000fe20001f04270 */
[-C--:B------:R-:W-:Y:S01]  /*162b0*/  FMUL R3, R210, R2.reuse ;  /* 0x00000002d2037220 */ /* 0x080fe20000400000 */
[----:B------:R-:W-:Y:S02]  /*162c0*/  ISETP.GT.AND P1, PT, R0, 0x78, P2 ;  /* 0x000000780000780c */ /* 0x000fe40001724270 */
[----:B------:R-:W-:Y:S01]  /*162d0*/  PRMT R14, R8, 0x7610, R14 ;  /* 0x00007610080e7816 */ /* 0x000fe2000000000e */
[----:B------:R-:W-:Y:S01]  /*162e0*/  FMUL R8, R211, R2 ;  /* 0x00000002d3087220 */ /* 0x000fe20000400000 */
[----:B------:R-:W-:Y:S01]  /*162f0*/  F2FP.BF16.F32.PACK_AB R3, RZ, R3 ;  /* 0x00000003ff03723e */ /* 0x000fe200000010ff */
[----:B------:R2:W-:Y:S01]  /*16300*/  @P4 STG.E.U16 desc[UR36][R6.64+0xe2], R12 ;  /* 0x0000e20c06004986 */ /* 0x0005e2000c101524 */
[----:B------:R-:W-:-:S02]  /*16310*/  ISETP.GT.AND P4, PT, R0, 0x79, P2 ;  /* 0x000000790000780c */ /* 0x000fc40001784270 */
[----:B0-----:R-:W-:Y:S01]  /*16320*/  F2FP.BF16.F32.PACK_AB R10, RZ, R8 ;  /* 0x00000008ff0a723e */ /* 0x001fe200000010ff */
[----:B------:R-:W-:Y:S01]  /*16330*/  @P5 STG.E.U16 desc[UR36][R4.64+0xf0], R13 ;  /* 0x0000f00d04005986 */ /* 0x000fe2000c101524 */
[----:B-1----:R-:W-:Y:S01]  /*16340*/  PRMT R11, R3, 0x7610, R11 ;  /* 0x00007610030b7816 */ /* 0x002fe2000000000b */
[-C--:B------:R-:W-:Y:S01]  /*16350*/  FMUL R3, R208, R2.reuse ;  /* 0x00000002d0037220 */ /* 0x080fe20000400000 */
[----:B------:R-:W-:Y:S01]  /*16360*/  FMUL R8, R209, R2 ;  /* 0x00000002d1087220 */ /* 0x000fe20000400000 */
[C---:B------:R-:W-:Y:S01]  /*16370*/  ISETP.GT.AND P5, PT, R0.reuse, 0x80, P3 ;  /* 0x000000800000780c */ /* 0x040fe20001fa4270 */
[----:B------:R-:W-:Y:S01]  /*16380*/  @P0 STG.E.U16 desc[UR36][R4.64+0xf2], R14 ;  /* 0x0000f20e04000986 */ /* 0x000fe2000c101524 */
[----:B------:R-:W-:-:S03]  /*16390*/  ISETP.GT.AND P6, PT, R0, 0x81, P3 ;  /* 0x000000810000780c */ /* 0x000fc60001fc4270 */
[----:B------:R0:W-:Y:S01]  /*163a0*/  @P1 STG.E.U16 desc[UR36][R6.64+0xf0], R9 ;  /* 0x0000f00906001986 */ /* 0x0001e2000c101524 */
[----:B------:R-:W-:-:S04]  /*163b0*/  F2FP.BF16.F32.PACK_AB R8, RZ, R8 ;  /* 0x00000008ff08723e */ /* 0x000fc800000010ff */
[----:B--2---:R-:W-:Y:S01]  /*163c0*/  PRMT R12, R8, 0x7610, R12 ;  /* 0x00007610080c7816 */ /* 0x004fe2000000000c */
[-C--:B------:R-:W-:Y:S01]  /*163d0*/  FMUL R8, R206, R2.reuse ;  /* 0x00000002ce087220 */ /* 0x080fe20000400000 */
[----:B0-----:R-:W-:Y:S01]  /*163e0*/  F2FP.BF16.F32.PACK_AB R9, RZ, R3 ;  /* 0x00000003ff09723e */ /* 0x001fe200000010ff */
[----:B------:R-:W-:Y:S01]  /*163f0*/  FMUL R3, R207, R2 ;  /* 0x00000002cf037220 */ /* 0x000fe20000400000 */
[----:B------:R0:W-:Y:S01]  /*16400*/  @P4 STG.E.U16 desc[UR36][R6.64+0xf2], R10 ;  /* 0x0000f20a06004986 */ /* 0x0001e2000c101524 */
[----:B------:R-:W-:-:S03]  /*16410*/  ISETP.GT.AND P0, PT, R0, 0x80, P2 ;  /* 0x000000800000780c */ /* 0x000fc60001704270 */
[----:B------:R-:W-:Y:S01]  /*16420*/  F2FP.BF16.F32.PACK_AB R3, RZ, R3 ;  /* 0x00000003ff03723e */ /* 0x000fe200000010ff */
[----:B------:R1:W-:Y:S01]  /*16430*/  @P5 STG.E.U16 desc[UR36][R4.64+0x100], R11 ;  /* 0x0001000b04005986 */ /* 0x0003e2000c101524 */
[----:B------:R-:W-:Y:S02]  /*16440*/  ISETP.GT.AND P1, PT, R0, 0x81, P2 ;  /* 0x000000810000780c */ /* 0x000fe40001724270 */
[----:B------:R-:W-:Y:S01]  /*16450*/  F2FP.BF16.F32.PACK_AB R8, RZ, R8 ;  /* 0x00000008ff08723e */ /* 0x000fe200000010ff */
[----:B------:R2:W-:Y:S01]  /*16460*/  @P6 STG.E.U16 desc[UR36][R4.64+0x102], R12 ;  /* 0x0001020c04006986 */ /* 0x0005e2000c101524 */
[----:B0-----:R-:W-:Y:S01]  /*16470*/  PRMT R10, R9, 0x7610, R10 ;  /* 0x00007610090a7816 */ /* 0x001fe2000000000a */
[-C--:B------:R-:W-:Y:S01]  /*16480*/  FMUL R9, R205, R2.reuse ;  /* 0x00000002cd097220 */ /* 0x080fe20000400000 */
[----:B-1----:R-:W-:Y:S01]  /*16490*/  PRMT R11, R3, 0x7610, R11 ;  /* 0x00007610030b7816 */ /* 0x002fe2000000000b */
[----:B------:R-:W-:Y:S01]  /*164a0*/  FMUL R3, R204, R2 ;  /* 0x00000002cc037220 */ /* 0x000fe20000400000 */
[----:B------:R-:W-:-:S02]  /*164b0*/  ISETP.GT.AND P4, PT, R0, 0x88, P3 ;  /* 0x000000880000780c */ /* 0x000fc40001f84270 */
[----:B--2---:R-:W-:Y:S02]  /*164c0*/  PRMT R12, R8, 0x7610, R12 ;  /* 0x00007610080c7816 */ /* 0x004fe4000000000c */
[----:B------:R-:W-:Y:S01]  /*164d0*/  F2FP.BF16.F32.PACK_AB R8, RZ, R3 ;  /* 0x00000003ff08723e */ /* 0x000fe200000010ff */
[-C--:B------:R-:W-:Y:S01]  /*164e0*/  FMUL R3, R203, R2.reuse ;  /* 0x00000002cb037220 */ /* 0x080fe20000400000 */
[----:B------:R-:W-:Y:S02]  /*164f0*/  F2FP.BF16.F32.PACK_AB R9, RZ, R9 ;  /* 0x00000009ff09723e */ /* 0x000fe400000010ff */
[C---:B------:R-:W-:Y:S01]  /*16500*/  ISETP.GT.AND P5, PT, R0.reuse, 0x89, P3 ;  /* 0x000000890000780c */ /* 0x040fe20001fa4270 */
[----:B------:R0:W-:Y:S01]  /*16510*/  @P0 STG.E.U16 desc[UR36][R6.64+0x100], R10 ;  /* 0x0001000a06000986 */ /* 0x0001e2000c101524 */
[----:B------:R-:W-:Y:S02]  /*16520*/  PRMT R13, R9, 0x7610, R13 ;  /* 0x00007610090d7816 */ /* 0x000fe4000000000d */
[----:B------:R-:W-:Y:S01]  /*16530*/  F2FP.BF16.F32.PACK_AB R9, RZ, R3 ;  /* 0x00000003ff09723e */ /* 0x000fe200000010ff */
[----:B------:R1:W-:Y:S01]  /*16540*/  @P1 STG.E.U16 desc[UR36][R6.64+0x102], R11 ;  /* 0x0001020b06001986 */ /* 0x0003e2000c101524 */
[C---:B------:R-:W-:Y:S01]  /*16550*/  ISETP.GT.AND P0, PT, R0.reuse, 0x88, P2 ;  /* 0x000000880000780c */ /* 0x040fe20001704270 */
[----:B------:R-:W-:Y:S01]  /*16560*/  FMUL R3, R201, R2 ;  /* 0x00000002c9037220 */ /* 0x000fe20000400000 */
[----:B------:R-:W-:-:S02]  /*16570*/  ISETP.GT.AND P1, PT, R0, 0x89, P2 ;  /* 0x000000890000780c */ /* 0x000fc40001724270 */
[----:B------:R-:W-:Y:S01]  /*16580*/  PRMT R14, R8, 0x7610, R14 ;  /* 0x00007610080e7816 */ /* 0x000fe2000000000e */
[----:B------:R-:W-:Y:S01]  /*16590*/  FMUL R8, R202, R2 ;  /* 0x00000002ca087220 */ /* 0x000fe20000400000 */
[----:B------:R-:W-:Y:S01]  /*165a0*/  F2FP.BF16.F32.PACK_AB R3, RZ, R3 ;  /* 0x00000003ff03723e */ /* 0x000fe200000010ff */
[----:B------:R2:W-:Y:S01]  /*165b0*/  @P4 STG.E.U16 desc[UR36][R4.64+0x110], R12 ;  /* 0x0001100c04004986 */ /* 0x0005e2000c101524 */
[----:B------:R-:W-:Y:S02]  /*165c0*/  ISETP.GT.AND P4, PT, R0, 0x90, P3 ;  /* 0x000000900000780c */ /* 0x000fe40001f84270 */
        /* <DEDUP_REMOVED lines=9> */
[----:B------:R-:W-:Y:S02]  /*16660*/  F2FP.BF16.F32.PACK_AB R8, RZ, R8 ;  /* 0x00000008ff08723e */ /* 0x000fe400000010ff */
[----:B------:R-:W-:Y:S01]  /*16670*/  ISETP.GT.AND P1, PT, R0, 0x91, P2 ;  /* 0x000000910000780c */ /* 0x000fe20001724270 */
[----:B------:R1:W-:Y:S01]  /*16680*/  @P4 STG.E.U16 desc[UR36][R4.64+0x120], R10 ;  /* 0x0001200a04004986 */ /* 0x0003e2000c101524 */
[----:B--2---:R-:W-:Y:S01]  /*16690*/  PRMT R12, R8, 0x7610, R12 ;  /* 0x00007610080c7816 */ /* 0x004fe2000000000c */
[-C--:B------:R-:W-:Y:S01]  /*166a0*/  FMUL R8, R197, R2.reuse ;  /* 0x00000002c5087220 */ /* 0x080fe20000400000 */
[----:B0-----:R-:W-:Y:S01]  /*166b0*/  F2FP.BF16.F32.PACK_AB R9, RZ, R3 ;  /* 0x00000003ff09723e */ /* 0x001fe200000010ff */
[----:B------:R-:W-:Y:S01]  /*166c0*/  FMUL R3, R198, R2 ;  /* 0x00000002c6037220 */ /* 0x000fe20000400000 */
[----:B------:R-:W-:Y:S01]  /*166d0*/  ISETP.GT.AND P4, PT, R0, 0x98, P3 ;  /* 0x000000980000780c */ /* 0x000fe20001f84270 */
[----:B------:R0:W-:Y:S03]  /*166e0*/  @P5 STG.E.U16 desc[UR36][R4.64+0x122], R11 ;  /* 0x0001220b04005986 */ /* 0x0001e6000c101524 */
[----:B------:R-:W-:-:S02]  /*166f0*/  F2FP.BF16.F32.PACK_AB R3, RZ, R3 ;  /* 0x00000003ff03723e */ /* 0x000fc400000010ff */
[----:B-1----:R-:W-:Y:S01]  /*16700*/  PRMT R10, R9, 0x7610, R10 ;  /* 0x00007610090a7816 */ /* 0x002fe2000000000a */
[----:B------:R-:W-:Y:S01]  /*16710*/  FMUL R9, R196, R2 ;  /* 0x00000002c4097220 */ /* 0x000fe20000400000 */
[----:B------:R-:W-:Y:S01]  /*16720*/  F2FP.BF16.F32.PACK_AB R8, RZ, R8 ;  /* 0x00000008ff08723e */ /* 0x000fe200000010ff */
[----:B------:R1:W-:Y:S01]  /*16730*/  @P0 STG.E.U16 desc[UR36][R6.64+0x120], R12 ;  /* 0x0001200c06000986 */ /* 0x0003e2000c101524 */
[----:B0-----:R-:W-:Y:S01]  /*16740*/  PRMT R11, R3, 0x7610, R11 ;  /* 0x00007610030b7816 */ /* 0x001fe2000000000b */
[----:B------:R-:W-:Y:S01]  /*16750*/  FMUL R3, R195, R2 ;  /* 0x00000002c3037220 */ /* 0x000fe20000400000 */
[C---:B------:R-:W-:Y:S01]  /*16760*/  ISETP.GT.AND P5, PT, R0.reuse, 0x99, P3 ;  /* 0x000000990000780c */ /* 0x040fe20001fa4270 */
[----:B------:R0:W-:Y:S01]  /*16770*/  @P1 STG.E.U16 desc[UR36][R6.64+0x122], R10 ;  /* 0x0001220a06001986 */ /* 0x0001e2000c101524 */
[----:B------:R-:W-:Y:S02]  /*16780*/  ISETP.GT.AND P1, PT, R0, 0x98, P2 ;  /* 0x000000980000780c */ /* 0x000fe40001724270 */
[----:B------:R-:W-:-:S02]  /*16790*/  F2FP.BF16.F32.PACK_AB R9, RZ, R9 ;  /* 0x00000009ff09723e */ /* 0x000fc400000010ff */
[----:B-1----:R-:W-:Y:S02]  /*167a0*/  PRMT R12, R8, 0x7610, R12 ;  /* 0x00007610080c7816 */ /* 0x002fe4000000000c */
[----:B------:R-:W-:Y:S01]  /*167b0*/  F2FP.BF16.F32.PACK_AB R8, RZ, R3 ;  /* 0x00000003ff08723e */ /* 0x000fe200000010ff */
[-C--:B------:R-:W-:Y:S01]  /*167c0*/  FMUL R3, R194, R2.reuse ;  /* 0x00000002c2037220 */ /* 0x080fe20000400000 */
[C---:B------:R-:W-:Y:S01]  /*167d0*/  ISETP.GT.AND P0, PT, R0.reuse, 0x99, P2 ;  /* 0x000000990000780c */ /* 0x040fe20001704270 */
[----:B------:R1:W-:Y:S01]  /*167e0*/  @P4 STG.E.U16 desc[UR36][R4.64+0x130], R11 ;  /* 0x0001300b04004986 */ /* 0x0003e2000c101524 */
[----:B------:R-:W-:Y:S02]  /*167f0*/  ISETP.GT.AND P4, PT, R0, 0xa0, P3 ;  /* 0x000000a00000780c */ /* 0x000fe40001f84270 */
[----:B------:R-:W-:Y:S02]  /*16800*/  PRMT R13, R9, 0x7610, R13 ;  /* 0x00007610090d7816 */ /* 0x000fe4000000000d */
[----:B------:R-:W-:Y:S01]  /*16810*/  F2FP.BF16.F32.PACK_AB R9, RZ, R3 ;  /* 0x00000003ff09723e */ /* 0x000fe200000010ff */
[-C--:B------:R-:W-:Y:S01]  /*16820*/  FMUL R3, R192, R2.reuse ;  /* 0x00000002c0037220 */ /* 0x080fe20000400000 */
[----:B------:R-:W-:Y:S01]  /*16830*/  PRMT R14, R8, 0x7610, R14 ;  /* 0x00007610080e7816 */ /* 0x000fe2000000000e */
[----:B------:R-:W-:Y:S01]  /*16840*/  FMUL R8, R193, R2 ;  /* 0x00000002c1087220 */ /* 0x000fe20000400000 */
[----:B------:R2:W-:Y:S01]  /*16850*/  @P5 STG.E.U16 desc[UR36][R4.64+0x132], R12 ;  /* 0x0001320c04005986 */ /* 0x0005e2000c101524 */
[----:B------:R-:W-:-:S02]  /*16860*/  ISETP.GT.AND P5, PT, R0, 0xa1, P3 ;  /* 0x000000a10000780c */ /* 0x000fc40001fa4270 */
[----:B------:R-:W-:Y:S01]  /*16870*/  F2FP.BF16.F32.PACK_AB R3, RZ, R3 ;  /* 0x00000003ff03723e */ /* 0x000fe200000010ff */
[----:B------:R-:W-:Y:S01]  /*16880*/  @P1 STG.E.U16 desc[UR36][R6.64+0x130], R13 ;  /* 0x0001300d06001986 */ /* 0x000fe2000c101524 */
[----:B0-----:R-:W-:Y:S01]  /*16890*/  F2FP.BF16.F32.PACK_AB R10, RZ, R8 ;  /* 0x00000008ff0a723e */ /* 0x001fe200000010ff */
[-C--:B------:R-:W-:Y:S01]  /*168a0*/  FMUL R8, R191, R2.reuse ;  /* 0x00000002bf087220 */ /* 0x080fe20000400000 */
[----:B-1----:R-:W-:Y:S01]  /*168b0*/  PRMT R11, R3, 0x7610, R11 ;  /* 0x00007610030b7816 */ /* 0x002fe2000000000b */
[----:B------:R-:W-:Y:S01]  /*168c0*/  @P0 STG.E.U16 desc[UR36][R6.64+0x132], R14 ;  /* 0x0001320e06000986 */ /* 0x000fe2000c101524 */
[----:B------:R-:W-:Y:S01]  /*168d0*/  ISETP.GT.AND P0, PT, R0, 0xa0, P2 ;  /* 0x000000a00000780c */ /* 0x000fe20001704270 */
[----:B------:R-:W-:Y:S01]  /*168e0*/  FMUL R3, R190, R2 ;  /* 0x00000002be037220 */ /* 0x000fe20000400000 */
[C---:B------:R-:W-:Y:S01]  /*168f0*/  ISETP.GT.AND P1, PT, R0.reuse, 0xa1, P2 ;  /* 0x000000a10000780c */ /* 0x040fe20001724270 */
[----:B------:R0:W-:Y:S01]  /*16900*/  @P4 STG.E.U16 desc[UR36][R4.64+0x140], R9 ;  /* 0x0001400904004986 */ /* 0x0001e2000c101524 */
[----:B------:R-:W-:-:S02]  /*16910*/  ISETP.GT.AND P4, PT, R0, 0xa8, P3 ;  /* 0x000000a80000780c */ /* 0x000fc40001f84270 */
[----:B------:R-:W-:Y:S01]  /*16920*/  F2FP.BF16.F32.PACK_AB R8, RZ, R8 ;  /* 0x00000008ff08723e */ /* 0x000fe200000010ff */
[----:B------:R1:W-:Y:S03]  /*16930*/  @P5 STG.E.U16 desc[UR36][R4.64+0x142], R10 ;  /* 0x0001420a04005986 */ /* 0x0003e6000c101524 */
[----:B--2---:R-:W-:Y:S02]  /*16940*/  PRMT R12, R8, 0x7610, R12 ;  /* 0x00007610080c7816 */ /* 0x004fe4000000000c */
[----:B0-----:R-:W-:Y:S01]  /*16950*/  F2FP.BF16.F32.PACK_AB R9, RZ, R3 ;  /* 0x00000003ff09723e */ /* 0x001fe200000010ff */
[-C--:B------:R-:W-:Y:S01]  /*16960*/  FMUL R3, R189, R2.reuse ;  /* 0x00000002bd037220 */ /* 0x080fe20000400000 */
[-C--:B------:R-:W-:Y:S02]  /*16970*/  FMUL R8, R188, R2.reuse ;  /* 0x00000002bc087220 */ /* 0x080fe40000400000 */
[----:B-1----:R-:W-:Y:S01]  /*16980*/  PRMT R10, R9, 0x7610, R10 ;  /* 0x00007610090a7816 */ /* 0x002fe2000000000a */
[----:B------:R0:W-:Y:S01]  /*16990*/  @P0 STG.E.U16 desc[UR36][R6.64+0x140], R11 ;  /* 0x0001400b06000986 */ /* 0x0001e2000c101524 */
[----:B------:R-:W-:Y:S01]  /*169a0*/  F2FP.BF16.F32.PACK_AB R3, RZ, R3 ;  /* 0x00000003ff03723e */ /* 0x000fe200000010ff */
[----:B------:R-:W-:Y:S01]  /*169b0*/  FMUL R9, R187, R2 ;  /* 0x00000002bb097220 */ /* 0x000fe20000400000 */
[C---:B------:R-:W-:Y:S01]  /*169c0*/  ISETP.GT.AND P5, PT, R0.reuse, 0xa9, P3 ;  /* 0x000000a90000780c */ /* 0x040fe20001fa4270 */
[----:B------:R1:W-:Y:S01]  /*169d0*/  @P1 STG.E.U16 desc[UR36][R6.64+0x142], R12 ;  /* 0x0001420c06001986 */ /* 0x0003e2000c101524 */
[----:B------:R-:W-:-:S03]  /*169e0*/  ISETP.GT.AND P1, PT, R0, 0xa8, P2 ;  /* 0x000000a80000780c */ /* 0x000fc60001724270 */
[----:B------:R-:W-:Y:S01]  /*169f0*/  @P4 STG.E.U16 desc[UR36][R4.64+0x150], R10 ;  /* 0x0001500a04004986 */ /* 0x000fe2000c101524 */
[----:B------:R-:W-:Y:S02]  /*16a00*/  ISETP.GT.AND P4, PT, R0, 0xa9, P2 ;  /* 0x000000a90000780c */ /* 0x000fe40001784270 */
[----:B------:R-:W-:Y:S02]  /*16a10*/  F2FP.BF16.F32.PACK_AB R8, RZ, R8 ;  /* 0x00000008ff08723e */ /* 0x000fe400000010ff */
[----:B0-----:R-:W-:Y:S01]  /*16a20*/  PRMT R11, R3, 0x7610, R11 ;  /* 0x00007610030b7816 */ /* 0x001fe2000000000b */
[-C--:B------:R-:W-:Y:S01]  /*16a30*/  FMUL R3, R186, R2.reuse ;  /* 0x00000002ba037220 */ /* 0x080fe20000400000 */
[----:B------:R-:W-:Y:S02]  /*16a40*/  F2FP.BF16.F32.PACK_AB R9, RZ, R9 ;  /* 0x00000009ff09723e */ /* 0x000fe400000010ff */
[----:B-1----:R-:W-:Y:S02]  /*16a50*/  PRMT R12, R8, 0x7610, R12 ;  /* 0x00007610080c7816 */ /* 0x002fe4000000000c */
[----:B------:R-:W-:Y:S01]  /*16a60*/  F2FP.BF16.F32.PACK_AB R8, RZ, R3 ;  /* 0x00000003ff08723e */ /* 0x000fe200000010ff */
[----:B------:R-:W-:Y:S01]  /*16a70*/  FMUL R3, R185, R2 ;  /* 0x00000002b9037220 */ /* 0x000fe20000400000 */
[----:B------:R-:W-:Y:S01]  /*16a80*/  PRMT R13, R9, 0x7610, R13 ;  /* 0x00007610090d7816 */ /* 0x000fe2000000000d */
[----:B------:R0:W-:Y:S01]  /*16a90*/  @P5 STG.E.U16 desc[UR36][R4.64+0x152], R11 ;  /* 0x0001520b04005986 */ /* 0x0001e2000c101524 */
[----:B------:R-:W-:-:S02]  /*16aa0*/  ISETP.GT.AND P0, PT, R0, 0xb0, P3 ;  /* 0x000000b00000780c */ /* 0x000fc40001f04270 */
        /* <DEDUP_REMOVED lines=26> */
[----:B------:R-:W-:Y:S02]  /*16c50*/  ISETP.GT.AND P1, PT, R0, 0xb8, P2 ;  /* 0x000000b80000780c */ /* 0x000fe40001724270 */
[----:B------:R-:W-:Y:S02]  /*16c60*/  F2FP.BF16.F32.PACK_AB R8, RZ, R8 ;  /* 0x00000008ff08723e */ /* 0x000fe400000010ff */
[----:B0-----:R-:W-:Y:S01]  /*16c70*/  PRMT R10, R9, 0x7610, R10 ;  /* 0x00007610090a7816 */ /* 0x001fe2000000000a */
[-C--:B------:R-:W-:Y:S01]  /*16c80*/  FMUL R9, R178, R2.reuse ;  /* 0x00000002b2097220 */ /* 0x080fe20000400000 */
[----:B-1----:R-:W-:Y:S01]  /*16c90*/  PRMT R11, R3, 0x7610, R11 ;  /* 0x00007610030b7816 */ /* 0x002fe2000000000b */
[----:B------:R-:W-:Y:S01]  /*16ca0*/  FMUL R3, R177, R2 ;  /* 0x00000002b1037220 */ /* 0x000fe20000400000 */
[----:B------:R0:W-:Y:S02]  /*16cb0*/  @P5 STG.E.U16 desc[UR36][R4.64+0x170], R12 ;  /* 0x0001700c04005986 */ /* 0x0001e4000c101524 */
[----:B------:R-:W-:-:S02]  /*16cc0*/  F2FP.BF16.F32.PACK_AB R9, RZ, R9 ;  /* 0x00000009ff09723e */ /* 0x000fc400000010ff */
[C---:B------:R-:W-:Y:S02]  /*16cd0*/  ISETP.GT.AND P4, PT, R0.reuse, 0xb9, P2 ;  /* 0x000000b90000780c */ /* 0x040fe40001784270 */
[----:B------:R-:W-:Y:S02]  /*16ce0*/  ISETP.GT.AND P5, PT, R0, 0xc0, P3 ;  /* 0x000000c00000780c */ /* 0x000fe40001fa4270 */
[----:B0-----:R-:W-:Y:S02]  /*16cf0*/  PRMT R12, R8, 0x7610, R12 ;  /* 0x00007610080c7816 */ /* 0x001fe4000000000c */
[----:B------:R-:W-:Y:S01]  /*16d00*/  F2FP.BF16.F32.PACK_AB R8, RZ, R3 ;  /* 0x00000003ff08723e */ /* 0x000fe200000010ff */
[----:B------:R-:W-:Y:S01]  /*16d10*/  FMUL R3, R176, R2 ;  /* 0x00000002b0037220 */ /* 0x000fe20000400000 */
[----:B------:R-:W-:Y:S01]  /*16d20*/  PRMT R13, R9, 0x7610, R13 ;  /* 0x00007610090d7816 */ /* 0x000fe2000000000d */
[----:B------:R0:W-:Y:S01]  /*16d30*/  @P6 STG.E.U16 desc[UR36][R4.64+0x172], R10 ;  /* 0x0001720a04006986 */ /* 0x0001e2000c101524 */
[----:B------:R-:W-:-:S02]  /*16d40*/  ISETP.GT.AND P0, PT, R0, 0xc1, P3 ;  /* 0x000000c10000780c */ /* 0x000fc40001f04270 */
[----:B------:R-:W-:Y:S01]  /*16d50*/  F2FP.BF16.F32.PACK_AB R9, RZ, R3 ;  /* 0x00000003ff09723e */ /* 0x000fe200000010ff */
[----:B------:R1:W-:Y:S01]  /*16d60*/  @P1 STG.E.U16 desc[UR36][R6.64+0x170], R11 ;  /* 0x0001700b06001986 */ /* 0x0003e2000c101524 */
[-C--:B------:R-:W-:Y:S01]  /*16d70*/  FMUL R3, R174, R2.reuse ;  /* 0x00000002ae037220 */ /* 0x080fe20000400000 */
[----:B------:R-:W-:Y:S02]  /*16d80*/  ISETP.GT.AND P1, PT, R0, 0xc0, P2 ;  /* 0x000000c00000780c */ /* 0x000fe40001724270 */
        /* <DEDUP_REMOVED lines=40> */
[C---:B------:R-:W-:Y:S01]  /*17010*/  ISETP.GT.AND P0, PT, R0.reuse, 0xd0, P2 ;  /* 0x000000d00000780c */ /* 0x040fe20001704270 */
        /* <DEDUP_REMOVED lines=11> */
[----:B------:R-:W-:Y:S01]  /*170d0*/  ISETP.GT.AND P5, PT, R0, 0xd9, P3 ;  /* 0x000000d90000780c */ /* 0x000fe20001fa4270 */
[----:B------:R-:W-:Y:S01]  /*170e0*/  FMUL R8, R164, R2 ;  /* 0x00000002a4087220 */ /* 0x000fe20000400000 */
[----:B------:R-:W-:Y:S01]  /*170f0*/  @P0 STG.E.U16 desc[UR36][R6.64+0x1a0], R14 ;  /* 0x0001a00e06000986 */ /* 0x000fe2000c101524 */
[----:B------:R-:W-:-:S03]  /*17100*/  ISETP.GT.AND P0, PT, R0, 0xd8, P2 ;  /* 0x000000d80000780c */ /* 0x000fc60001704270 */
[----:B------:R0:W-:Y:S01]  /*17110*/  @P1 STG.E.U16 desc[UR36][R6.64+0x1a2], R9 ;  /* 0x0001a20906001986 */ /* 0x0001e2000c101524 */
[----:B------:R-:W-:Y:S02]  /*17120*/  F2FP.BF16.F32.PACK_AB R8, RZ, R8 ;  /* 0x00000008ff08723e */ /* 0x000fe400000010ff */
[----:B------:R-:W-:Y:S02]  /*17130*/  ISETP.GT.AND P1, PT, R0, 0xd9, P2 ;  /* 0x000000d90000780c */ /* 0x000fe40001724270 */
        /* <DEDUP_REMOVED lines=16> */
[----:B------:R1:W-:Y:S01]  /*17240*/  @P1 STG.E.U16 desc[UR36][R6.64+0x1b2], R10 ;  /* 0x0001b20a06001986 */ /* 0x0003e2000c101524 */
[C---:B------:R-:W-:Y:S02]  /*17250*/  ISETP.GT.AND P1, PT, R0.reuse, 0xe0, P2 ;  /* 0x000000e00000780c */ /* 0x040fe40001724270 */
[----:B------:R-:W-:Y:S02]  /*17260*/  ISETP.GT.AND P0, PT, R0, 0xe1, P2 ;  /* 0x000000e10000780c */ /* 0x000fe40001704270 */
[----:B0-----:R-:W-:Y:S02]  /*17270*/  PRMT R12, R8, 0x7610, R12 ;  /* 0x00007610080c7816 */ /* 0x001fe4000000000c */
[----:B------:R-:W-:Y:S01]  /*17280*/  F2FP.BF16.F32.PACK_AB R8, RZ, R3 ;  /* 0x00000003ff08723e */ /* 0x000fe200000010ff */
[----:B------:R-:W-:Y:S01]  /*17290*/  FMUL R3, R157, R2 ;  /* 0x000000029d037220 */ /* 0x000fe20000400000 */
[----:B------:R0:W-:Y:S01]  /*172a0*/  @P4 STG.E.U16 desc[UR36][R4.64+0x1c0], R11 ;  /* 0x0001c00b04004986 */ /* 0x0001e2000c101524 */
[----:B-1----:R-:W-:-:S02]  /*172b0*/  PRMT R10, R9, 0x7610, R10 ;  /* 0x00007610090a7816 */ /* 0x002fc4000000000a */
[----:B------:R-:W-:Y:S01]  /*172c0*/  PRMT R13, R8, 0x7610, R13 ;  /* 0x00007610080d7816 */ /* 0x000fe2000000000d */
[----:B------:R-:W-:Y:S01]  /*172d0*/  @P5 STG.E.U16 desc[UR36][R4.64+0x1c2], R12 ;  /* 0x0001c20c04005986 */ /* 0x000fe2000c101524 */
[-C--:B------:R-:W-:Y:S01]  /*172e0*/  FMUL R8, R156, R2.reuse ;  /* 0x000000029c087220 */ /* 0x080fe20000400000 */
[C---:B------:R-:W-:Y:S02]  /*172f0*/  ISETP.GT.AND P4, PT, R0.reuse, 0xe8, P3 ;  /* 0x000000e80000780c */ /* 0x040fe40001f84270 */
[----:B------:R-:W-:Y:S01]  /*17300*/  F2FP.BF16.F32.PACK_AB R9, RZ, R3 ;  /* 0x00000003ff09723e */ /* 0x000fe200000010ff */
[----:B------:R-:W-:Y:S01]  /*17310*/  FMUL R3, R155, R2 ;  /* 0x000000029b037220 */ /* 0x000fe20000400000 */
[C---:B------:R-:W-:Y:S02]  /*17320*/  ISETP.GT.AND P5, PT, R0.reuse, 0xe9, P3 ;  /* 0x000000e90000780c */ /* 0x040fe40001fa4270 */
[----:B------:R-:W-:Y:S02]  /*17330*/  ISETP.GT.AND P6, PT, R0, 0xe8, P2 ;  /* 0x000000e80000780c */ /* 0x000fe400017c4270 */
[----:B------:R-:W-:Y:S01]  /*17340*/  F2FP.BF16.F32.PACK_AB R8, RZ, R8 ;  /* 0x00000008ff08723e */ /* 0x000fe200000010ff */
[----:B------:R1:W-:Y:S01]  /*17350*/  @P1 STG.E.U16 desc[UR36][R6.64+0x1c0], R10 ;  /* 0x0001c00a06001986 */ /* 0x0003e2000c101524 */
[----:B------:R-:W-:-:S02]  /*17360*/  F2FP.BF16.F32.PACK_AB R3, RZ, R3 ;  /* 0x00000003ff03723e */ /* 0x000fc400000010ff */
[C---:B------:R-:W-:Y:S01]  /*17370*/  ISETP.GT.AND P1, PT, R17.reuse, 0x80, PT ;  /* 0x000000801100780c */ /* 0x040fe20003f24270 */
[----:B------:R2:W-:Y:S01]  /*17380*/  @P0 STG.E.U16 desc[UR36][R6.64+0x1c2], R13 ;  /* 0x0001c20d06000986 */ /* 0x0005e2000c101524 */
[----:B------:R-:W-:Y:S02]  /*17390*/  ISETP.GT.AND P0, PT, R17, 0x88, PT ;  /* 0x000000881100780c */ /* 0x000fe40003f04270 */
[----:B0-----:R-:W-:Y:S02]  /*173a0*/  PRMT R11, R8, 0x7610, R11 ;  /* 0x00007610080b7816 */ /* 0x001fe4000000000b */
[----:B------:R-:W-:Y:S02]  /*173b0*/  PRMT R17, R3, 0x7610, R17 ;  /* 0x0000761003117816 */ /* 0x000fe40000000011 */
[----:B-1----:R-:W-:Y:S01]  /*173c0*/  PRMT R10, R9, 0x7610, R10 ;  /* 0x00007610090a7816 */ /* 0x002fe2000000000a */
[----:B------:R-:W-:-:S04]  /*173d0*/  FMUL R3, R154, R2 ;  /* 0x000000029a037220 */ /* 0x000fc80000400000 */
[----:B------:R-:W-:Y:S01]  /*173e0*/  @P4 STG.E.U16 desc[UR36][R4.64+0x1d0], R10 ;  /* 0x0001d00a04004986 */ /* 0x000fe2000c101524 */
[----:B------:R-:W-:-:S03]  /*173f0*/  ISETP.GT.AND P4, PT, R0, 0xe9, P2 ;  /* 0x000000e90000780c */ /* 0x000fc60001784270 */
[----:B------:R0:W-:Y:S01]  /*17400*/  @P5 STG.E.U16 desc[UR36][R4.64+0x1d2], R11 ;  /* 0x0001d20b04005986 */ /* 0x0001e2000c101524 */
[----:B------:R-:W-:-:S03]  /*17410*/  ISETP.GT.AND P5, PT, R0, 0xf0, P3 ;  /* 0x000000f00000780c */ /* 0x000fc60001fa4270 */
[----:B------:R-:W-:Y:S01]  /*17420*/  @P6 STG.E.U16 desc[UR36][R6.64+0x1d0], R17 ;  /* 0x0001d01106006986 */ /* 0x000fe2000c101524 */
[----:B------:R-:W-:Y:S01]  /*17430*/  ISETP.GT.AND P6, PT, R0, 0xf1, P3 ;  /* 0x000000f10000780c */ /* 0x000fe20001fc4270 */
[-C--:B------:R-:W-:Y:S01]  /*17440*/  FMUL R8, R153, R2.reuse ;  /* 0x0000000299087220 */ /* 0x080fe20000400000 */
[----:B------:R-:W-:Y:S01]  /*17450*/  FMUL R9, R152, R2 ;  /* 0x0000000298097220 */ /* 0x000fe20000400000 */
[----:B--2---:R-:W-:-:S03]  /*17460*/  F2FP.BF16.F32.PACK_AB R13, RZ, R3 ;  /* 0x00000003ff0d723e */ /* 0x004fc600000010ff */
[----:B------:R-:W-:Y:S02]  /*17470*/  F2FP.BF16.F32.PACK_AB R14, RZ, R8 ;  /* 0x00000008ff0e723e */ /* 0x000fe400000010ff */
[----:B------:R-:W-:Y:S01]  /*17480*/  F2FP.BF16.F32.PACK_AB R15, RZ, R9 ;  /* 0x00000009ff0f723e */ /* 0x000fe200000010ff */
[----:B------:R-:W-:Y:S01]  /*17490*/  @P4 STG.E.U16 desc[UR36][R6.64+0x1d2], R13 ;  /* 0x0001d20d06004986 */ /* 0x000fe2000c101524 */
[----:B------:R-:W-:-:S03]  /*174a0*/  ISETP.GT.AND P4, PT, R0, 0xf1, P2 ;  /* 0x000000f10000780c */ /* 0x000fc60001784270 */
[----:B------:R-:W-:Y:S04]  /*174b0*/  @P5 STG.E.U16 desc[UR36][R4.64+0x1e0], R14 ;  /* 0x0001e00e04005986 */ /* 0x000fe8000c101524 */
[----:B------:R-:W-:Y:S01]  /*174c0*/  @P6 STG.E.U16 desc[UR36][R4.64+0x1e2], R15 ;  /* 0x0001e20f04006986 */ /* 0x000fe2000c101524 */
[----:B------:R-:W-:Y:S01]  /*174d0*/  ISETP.GT.AND P6, PT, R0, 0xf0, P2 ;  /* 0x000000f00000780c */ /* 0x000fe200017c4270 */
[-C--:B0-----:R-:W-:Y:S01]  /*174e0*/  FMUL R11, R23, R2.reuse ;  /* 0x00000002170b7220 */ /* 0x081fe20000400000 */
[----:B------:R-:W-:-:S04]  /*174f0*/  FMUL R12, R22, R2 ;  /* 0x00000002160c7220 */ /* 0x000fc80000400000 */
[----:B------:R-:W-:Y:S02]  /*17500*/  F2FP.BF16.F32.PACK_AB R11, RZ, R11 ;  /* 0x0000000bff0b723e */ /* 0x000fe400000010ff */
[----:B------:R-:W-:Y:S02]  /*17510*/  F2FP.BF16.F32.PACK_AB R12, RZ, R12 ;  /* 0x0000000cff0c723e */ /* 0x000fe400000010ff */
[C---:B------:R-:W-:Y:S02]  /*17520*/  ISETP.GT.AND P5, PT, R0.reuse, 0xf8, P3 ;  /* 0x000000f80000780c */ /* 0x040fe40001fa4270 */
[----:B------:R-:W-:Y:S01]  /*17530*/  ISETP.GT.AND P3, PT, R0, 0xf9, P3 ;  /* 0x000000f90000780c */ /* 0x000fe20001f64270 */
[----:B------:R-:W-:Y:S01]  /*17540*/  @P6 STG.E.U16 desc[UR36][R6.64+0x1e0], R11 ;  /* 0x0001e00b06006986 */ /* 0x000fe2000c101524 */
[----:B------:R-:W-:-:S03]  /*17550*/  FMUL R10, R21, R2 ;  /* 0x00000002150a7220 */ /* 0x000fc60000400000 */
[----:B------:R0:W-:Y:S01]  /*17560*/  @P4 STG.E.U16 desc[UR36][R6.64+0x1e2], R12 ;  /* 0x0001e20c06004986 */ /* 0x0001e2000c101524 */
[----:B------:R-:W-:Y:S01]  /*17570*/  ISETP.GT.AND P4, PT, R0, 0xf8, P2 ;  /* 0x000000f80000780c */ /* 0x000fe20001784270 */
[-C--:B------:R-:W-:Y:S01]  /*17580*/  FMUL R9, R20, R2.reuse ;  /* 0x0000000214097220 */ /* 0x080fe20000400000 */
[-C--:B------:R-:W-:Y:S01]  /*17590*/  FMUL R8, R18, R2.reuse ;  /* 0x0000000212087220 */ /* 0x080fe20000400000 */
[----:B------:R-:W-:Y:S01]  /*175a0*/  FMUL R3, R19, R2 ;  /* 0x0000000213037220 */ /* 0x000fe20000400000 */
[----:B------:R-:W-:Y:S02]  /*175b0*/  F2FP.BF16.F32.PACK_AB R10, RZ, R10 ;  /* 0x0000000aff0a723e */ /* 0x000fe400000010ff */
[----:B------:R-:W-:Y:S02]  /*175c0*/  ISETP.GT.AND P2, PT, R0, 0xf9, P2 ;  /* 0x000000f90000780c */ /* 0x000fe40001744270 */
[----:B------:R-:W-:Y:S02]  /*175d0*/  F2FP.BF16.F32.PACK_AB R9, RZ, R9 ;  /* 0x00000009ff09723e */ /* 0x000fe400000010ff */
[----:B------:R-:W-:-:S02]  /*175e0*/  F2FP.BF16.F32.PACK_AB R8, RZ, R8 ;  /* 0x00000008ff08723e */ /* 0x000fc400000010ff */
[----:B------:R-:W-:Y:S01]  /*175f0*/  F2FP.BF16.F32.PACK_AB R3, RZ, R3 ;  /* 0x00000003ff03723e */ /* 0x000fe200000010ff */
[----:B------:R-:W-:Y:S01]  /*17600*/  @P5 STG.E.U16 desc[UR36][R4.64+0x1f0], R10 ;  /* 0x0001f00a04005986 */ /* 0x000fe2000c101524 */
[----:B0-----:R-:W-:Y:S01]  /*17610*/  PRMT R12, R8, 0x7610, R12 ;  /* 0x00007610080c7816 */ /* 0x001fe2000000000c */
[----:B------:R-:W-:Y:S01]  /*17620*/  @P4 IMAD.MOV.U32 R8, RZ, RZ, R6 ;  /* 0x000000ffff084224 */ /* 0x000fe200078e0006 */
[----:B------:R-:W-:Y:S01]  /*17630*/  PRMT R11, R3, 0x7610, R11 ;  /* 0x00007610030b7816 */ /* 0x000fe2000000000b */
[----:B------:R0:W-:Y:S01]  /*17640*/  @P3 STG.E.U16 desc[UR36][R4.64+0x1f2], R9 ;  /* 0x0001f20904003986 */ /* 0x0001e2000c101524 */
[----:B------:R-:W-:Y:S02]  /*17650*/  USHF.L.U32 UR12, UR8, 0x8, URZ ;  /* 0x00000008080c7899 */ /* 0x000fe4000800063f */
[----:B------:R-:W-:Y:S01]  /*17660*/  USHF.L.U64.HI UR11, UR8, 0x8, UR9 ;  /* 0x00000008080b7899 */ /* 0x000fe20008010209 */
[----:B0-----:R-:W-:-:S03]  /*17670*/  @P4 MOV R9, R7 ;  /* 0x0000000700094202 */ /* 0x001fc60000000f00 */
[----:B------:R-:W-:Y:S02]  /*17680*/  IMAD.U32 R3, RZ, RZ, UR12 ;  /* 0x0000000cff037e24 */ /* 0x000fe4000f8e00ff */
[----:B------:R0:W-:Y:S01]  /*17690*/  @P4 STG.E.U16 desc[UR36][R8.64+0x1f0], R11 ;  /* 0x0001f00b08004986 */ /* 0x0001e2000c101524 */
[C---:B------:R-:W-:Y:S02]  /*176a0*/  ISETP.GT.AND P3, PT, R0.reuse, RZ, P1 ;  /* 0x000000ff0000720c */ /* 0x040fe40000f64270 */
[----:B------:R-:W-:Y:S01]  /*176b0*/  ISETP.GT.AND P4, PT, R0, 0x1, P1 ;  /* 0x000000010000780c */ /* 0x000fe20000f84270 */
[-C--:B------:R-:W-:Y:S01]  /*176c0*/  FMUL R24, R24, R2.reuse ;  /* 0x0000000218187220 */ /* 0x080fe20000400000 */
[----:B------:R-:W-:Y:S01]  /*176d0*/  FMUL R25, R25, R2 ;  /* 0x0000000219197220 */ /* 0x000fe20000400000 */
[----:B0-----:R-:W-:Y:S02]  /*176e0*/  @P2 IMAD.MOV.U32 R8, RZ, RZ, R6 ;  /* 0x000000ffff082224 */ /* 0x001fe400078e0006 */
[----:B------:R-:W-:Y:S01]  /*176f0*/  @P2 IMAD.MOV.U32 R9, RZ, RZ, R7 ;  /* 0x000000ffff092224 */ /* 0x000fe200078e0007 */
[----:B------:R-:W-:-:S04]  /*17700*/  MOV R7, UR11 ;  /* 0x0000000b00077c02 */ /* 0x000fc80008000f00 */
[----:B------:R0:W-:Y:S01]  /*17710*/  @P2 STG.E.U16 desc[UR36][R8.64+0x1f2], R12 ;  /* 0x0001f20c08002986 */ /* 0x0001e2000c101524 */
[C---:B------:R-:W-:Y:S02]  /*17720*/  IADD3 R6, P2, P6, R4.reuse, UR5, R3 ;  /* 0x0000000504067c10 */ /* 0x040fe4000fe5e003 */
[----:B------:R-:W-:Y:S02]  /*17730*/  IADD3 R4, P5, R4, UR12, RZ ;  /* 0x0000000c04047c10 */ /* 0x000fe4000ffbe0ff */
[C---:B------:R-:W-:Y:S02]  /*17740*/  IADD3.X R7, R5.reuse, UR4, R7, P2, P6 ;  /* 0x0000000405077c10 */ /* 0x040fe400097ec407 */
[----:B------:R-:W-:Y:S02]  /*17750*/  F2FP.BF16.F32.PACK_AB R24, RZ, R24 ;  /* 0x00000018ff18723e */ /* 0x000fe400000010ff */
[----:B------:R-:W-:Y:S02]  /*17760*/  IADD3.X R5, R5, UR11, RZ, P5, !PT ;  /* 0x0000000b05057c10 */ /* 0x000fe4000affe4ff */
[----:B------:R-:W-:-:S02]  /*17770*/  F2FP.BF16.F32.PACK_AB R25, RZ, R25 ;  /* 0x00000019ff19723e */ /* 0x000fc400000010ff */
[C---:B------:R-:W-:Y:S01]  /*17780*/  ISETP.GT.AND P2, PT, R0.reuse, RZ, P0 ;  /* 0x000000ff0000720c */ /* 0x040fe20000744270 */
[----:B------:R-:W-:Y:S01]  /*17790*/  @P3 STG.E.U16 desc[UR36][R4.64], R24 ;  /* 0x0000001804003986 */ /* 0x000fe2000c101524 */
[----:B------:R-:W-:Y:S01]  /*177a0*/  ISETP.GT.AND P3, PT, R0, 0x1, P0 ;  /* 0x000000010000780c */ /* 0x000fe20000764270 */
[-C--:B------:R-:W-:Y:S02]  /*177b0*/  FMUL R26, R26, R2.reuse ;  /* 0x000000021a1a7220 */ /* 0x080fe40000400000 */
[----:B------:R-:W-:Y:S01]  /*177c0*/  @P4 STG.E.U16 desc[UR36][R4.64+0x2], R25 ;  /* 0x0000021904004986 */ /* 0x000fe2000c101524 */
[----:B------:R-:W-:Y:S01]  /*177d0*/  ISETP.GT.AND P4, PT, R0, 0x8, P1 ;  /* 0x000000080000780c */ /* 0x000fe20000f84270 */
[-C--:B------:R-:W-:Y:S01]  /*177e0*/  FMUL R27, R27, R2.reuse ;  /* 0x000000021b1b7220 */ /* 0x080fe20000400000 */
[----:B0-----:R-:W-:Y:S01]  /*177f0*/  IADD3 R8, P5, R4, UR5, RZ ;  /* 0x0000000504087c10 */ /* 0x001fe2000ffbe0ff */
[----:B------:R-:W-:Y:S01]  /*17800*/  FMUL R28, R28, R2 ;  /* 0x000000021c1c7220 */ /* 0x000fe20000400000 */
[----:B------:R-:W-:-:S02]  /*17810*/  F2FP.BF16.F32.PACK_AB R26, RZ, R26 ;  /* 0x0000001aff1a723e */ /* 0x000fc400000010ff */
[----:B------:R-:W-:Y:S02]  /*17820*/  IADD3.X R9, R5, UR4, RZ, P5, !PT ;  /* 0x0000000405097c10 */ /* 0x000fe4000affe4ff */
[----:B------:R-:W-:Y:S02]  /*17830*/  F2FP.BF16.F32.PACK_AB R27, RZ, R27 ;  /* 0x0000001bff1b723e */ /* 0x000fe400000010ff */
[----:B------:R-:W-:Y:S01]  /*17840*/  F2FP.BF16.F32.PACK_AB R28, RZ, R28 ;  /* 0x0000001cff1c723e */ /* 0x000fe200000010ff */
[----:B------:R-:W-:Y:S01]  /*17850*/  @P2 STG.E.U16 desc[UR36][R8.64], R26 ;  /* 0x0000001a08002986 */ /* 0x000fe2000c101524 */
[C---:B------:R-:W-:Y:S02]  /*17860*/  ISETP.GT.AND P5, PT, R0.reuse, 0x9, P1 ;  /* 0x000000090000780c */ /* 0x040fe40000fa4270 */
[C---:B------:R-:W-:Y:S01]  /*17870*/  ISETP.GT.AND P2, PT, R0.reuse, 0x8, P0 ;  /* 0x000000080000780c */ /* 0x040fe20000744270 */
[----:B------:R-:W-:Y:S01]  /*17880*/  @P3 STG.E.U16 desc[UR36][R8.64+0x2], R27 ;  /* 0x0000021b08003986 */ /* 0x000fe2000c101524 */
[-C--:B------:R-:W-:Y:S01]  /*17890*/  FMUL R29, R29, R2.reuse ;  /* 0x000000021d1d7220 */ /* 0x080fe20000400000 */
[----:B------:R-:W-:Y:S01]  /*178a0*/  ISETP.GT.AND P3, PT, R0, 0x9, P0 ;  /* 0x000000090000780c */ /* 0x000fe20000764270 */
[-C--:B------:R-:W-:Y:S01]  /*178b0*/  FMUL R30, R30, R2.reuse ;  /* 0x000000021e1e7220 */ /* 0x080fe20000400000 */
[----:B------:R-:W-:Y:S01]  /*178c0*/  @P4 STG.E.U16 desc[UR36][R4.64+0x10], R28 ;  /* 0x0000101c04004986 */ /* 0x000fe2000c101524 */
[----:B------:R-:W-:Y:S01]  /*178d0*/  ISETP.GT.AND P4, PT, R0, 0x10, P1 ;  /* 0x000000100000780c */ /* 0x000fe20000f84270 */
[-C--:B------:R-:W-:Y:S01]  /*178e0*/  FMUL R31, R31, R2.reuse ;  /* 0x000000021f1f7220 */ /* 0x080fe20000400000 */
[----:B------:R-:W-:Y:S01]  /*178f0*/  IADD3 R10, P6, R4, UR5, RZ ;  /* 0x00000005040a7c10 */ /* 0x000fe2000ffde0ff */
[----:B------:R-:W-:Y:S01]  /*17900*/  FMUL R32, R32, R2 ;  /* 0x0000000220207220 */ /* 0x000fe20000400000 */
[----:B------:R-:W-:-:S02]  /*17910*/  F2FP.BF16.F32.PACK_AB R29, RZ, R29 ;  /* 0x0000001dff1d723e */ /* 0x000fc400000010ff */
[----:B------:R-:W-:Y:S02]  /*17920*/  F2FP.BF16.F32.PACK_AB R30, RZ, R30 ;  /* 0x0000001eff1e723e */ /* 0x000fe400000010ff */
[----:B------:R-:W-:Y:S02]  /*17930*/  IADD3.X R11, R5, UR4, RZ, P6, !PT ;  /* 0x00000004050b7c10 */ /* 0x000fe4000b7fe4ff */
[----:B------:R-:W-:Y:S01]  /*17940*/  F2FP.BF16.F32.PACK_AB R31, RZ, R31 ;  /* 0x0000001fff1f723e */ /* 0x000fe200000010ff */
[----:B------:R-:W-:Y:S01]  /*17950*/  @P5 STG.E.U16 desc[UR36][R4.64+0x12], R29 ;  /* 0x0000121d04005986 */ /* 0x000fe2000c101524 */
[----:B------:R-:W-:Y:S02]  /*17960*/  F2FP.BF16.F32.PACK_AB R32, RZ, R32 ;  /* 0x00000020ff20723e */ /* 0x000fe400000010ff */
[C---:B------:R-:W-:Y:S01]  /*17970*/  ISETP.GT.AND P5, PT, R0.reuse, 0x11, P1 ;  /* 0x000000110000780c */ /* 0x040fe20000fa4270 */
[----:B------:R-:W-:Y:S01]  /*17980*/  @P2 STG.E.U16 desc[UR36][R10.64+0x10], R30 ;  /* 0x0000101e0a002986 */ /* 0x000fe2000c101524 */
[----:B------:R-:W-:Y:S01]  /*17990*/  ISETP.GT.AND P2, PT, R0, 0x10, P0 ;  /* 0x000000100000780c */ /* 0x000fe20000744270 */
[----:B------:R-:W-:-:S02]  /*179a0*/  FMUL R33, R33, R2 ;  /* 0x0000000221217220 */ /* 0x000fc40000400000 */
[----:B------:R-:W-:Y:S01]  /*179b0*/  @P3 STG.E.U16 desc[UR36][R6.64+0x12], R31 ;  /* 0x0000121f06003986 */ /* 0x000fe2000c101524 */
[----:B------:R-:W-:Y:S01]  /*179c0*/  ISETP.GT.AND P3, PT, R0, 0x11, P0 ;  /* 0x000000110000780c */ /* 0x000fe20000764270 */
[-C--:B------:R-:W-:Y:S02]  /*179d0*/  FMUL R34, R34, R2.reuse ;  /* 0x0000000222227220 */ /* 0x080fe40000400000 */
[----:B------:R-:W-:Y:S01]  /*179e0*/  @P4 STG.E.U16 desc[UR36][R4.64+0x20], R32 ;  /* 0x0000202004004986 */ /* 0x000fe2000c101524 */
[----:B------:R-:W-:Y:S01]  /*179f0*/  ISETP.GT.AND P4, PT, R0, 0x18, P1 ;  /* 0x000000180000780c */ /* 0x000fe20000f84270 */
[-C--:B------:R-:W-:Y:S01]  /*17a00*/  FMUL R35, R35, R2.reuse ;  /* 0x0000000223237220 */ /* 0x080fe20000400000 */
[----:B------:R-:W-:Y:S01]  /*17a10*/  FMUL R36, R36, R2 ;  /* 0x0000000224247220 */ /* 0x000fe20000400000 */
[----:B------:R-:W-:Y:S02]  /*17a20*/  F2FP.BF16.F32.PACK_AB R33, RZ, R33 ;  /* 0x00000021ff21723e */ /* 0x000fe400000010ff */
[----:B------:R-:W-:-:S02]  /*17a30*/  F2FP.BF16.F32.PACK_AB R34, RZ, R34 ;  /* 0x00000022ff22723e */ /* 0x000fc400000010ff */
[----:B------:R-:W-:Y:S01]  /*17a40*/  F2FP.BF16.F32.PACK_AB R35, RZ, R35 ;  /* 0x00000023ff23723e */ /* 0x000fe200000010ff */
[----:B------:R-:W-:Y:S01]  /*17a50*/  @P5 STG.E.U16 desc[UR36][R4.64+0x22], R33 ;  /* 0x0000222104005986 */ /* 0x000fe2000c101524 */
[----:B------:R-:W-:Y:S02]  /*17a60*/  F2FP.BF16.F32.PACK_AB R36, RZ, R36 ;  /* 0x00000024ff24723e */ /* 0x000fe400000010ff */
[C---:B------:R-:W-:Y:S01]  /*17a70*/  ISETP.GT.AND P5, PT, R0.reuse, 0x19, P1 ;  /* 0x000000190000780c */ /* 0x040fe20000fa4270 */
[----:B------:R-:W-:Y:S01]  /*17a80*/  @P2 STG.E.U16 desc[UR36][R6.64+0x20], R34 ;  /* 0x0000202206002986 */ /* 0x000fe2000c101524 */
[C---:B------:R-:W-:Y:S01]  /*17a90*/  ISETP.GT.AND P2, PT, R0.reuse, 0x18, P0 ;  /* 0x000000180000780c */ /* 0x040fe20000744270 */
[-C--:B------:R-:W-:Y:S02]  /*17aa0*/  FMUL R37, R37, R2.reuse ;  /* 0x0000000225257220 */ /* 0x080fe40000400000 */
[----:B------:R-:W-:Y:S01]  /*17ab0*/  @P3 STG.E.U16 desc[UR36][R6.64+0x22], R35 ;  /* 0x0000222306003986 */ /* 0x000fe2000c101524 */
[----:B------:R-:W-:Y:S01]  /*17ac0*/  ISETP.GT.AND P3, PT, R0, 0x19, P0 ;  /* 0x000000190000780c */ /* 0x000fe20000764270 */
[----:B------:R-:W-:-:S02]  /*17ad0*/  FMUL R38, R38, R2 ;  /* 0x0000000226267220 */ /* 0x000fc40000400000 */
[----:B------:R-:W-:Y:S01]  /*17ae0*/  @P4 STG.E.U16 desc[UR36][R4.64+0x30], R36 ;  /* 0x0000302404004986 */ /* 0x000fe2000c101524 */
[----:B------:R-:W-:Y:S01]  /*17af0*/  ISETP.GT.AND P4, PT, R0, 0x20, P1 ;  /* 0x000000200000780c */ /* 0x000fe20000f84270 */
[-C--:B------:R-:W-:Y:S01]  /*17b00*/  FMUL R39, R39, R2.reuse ;  /* 0x0000000227277220 */ /* 0x080fe20000400000 */
[----:B------:R-:W-:Y:S01]  /*17b10*/  FMUL R40, R40, R2 ;  /* 0x0000000228287220 */ /* 0x000fe20000400000 */
[----:B------:R-:W-:Y:S02]  /*17b20*/  F2FP.BF16.F32.PACK_AB R37, RZ, R37 ;  /* 0x00000025ff25723e */ /* 0x000fe400000010ff */
[----:B------:R-:W-:Y:S02]  /*17b30*/  F2FP.BF16.F32.PACK_AB R38, RZ, R38 ;  /* 0x00000026ff26723e */ /* 0x000fe400000010ff */
[----:B------:R-:W-:Y:S01]  /*17b40*/  F2FP.BF16.F32.PACK_AB R39, RZ, R39 ;  /* 0x00000027ff27723e */ /* 0x000fe200000010ff */
[----:B------:R-:W-:Y:S01]  /*17b50*/  @P5 STG.E.U16 desc[UR36][R4.64+0x32], R37 ;  /* 0x0000322504005986 */ /* 0x000fe2000c101524 */
[----:B------:R-:W-:-:S02]  /*17b60*/  F2FP.BF16.F32.PACK_AB R40, RZ, R40 ;  /* 0x00000028ff28723e */ /* 0x000fc400000010ff */
[C---:B------:R-:W-:Y:S01]  /*17b70*/  ISETP.GT.AND P5, PT, R0.reuse, 0x21, P1 ;  /* 0x000000210000780c */ /* 0x040fe20000fa4270 */
[----:B------:R-:W-:Y:S01]  /*17b80*/  @P2 STG.E.U16 desc[UR36][R6.64+0x30], R38 ;  /* 0x0000302606002986 */ /* 0x000fe2000c101524 */
[C---:B------:R-:W-:Y:S01]  /*17b90*/  ISETP.GT.AND P2, PT, R0.reuse, 0x20, P0 ;  /* 0x000000200000780c */ /* 0x040fe20000744270 */
[-C--:B------:R-:W-:Y:S02]  /*17ba0*/  FMUL R41, R41, R2.reuse ;  /* 0x0000000229297220 */ /* 0x080fe40000400000 */
[----:B------:R-:W-:Y:S01]  /*17bb0*/  @P3 STG.E.U16 desc[UR36][R6.64+0x32], R39 ;  /* 0x0000322706003986 */ /* 0x000fe2000c101524 */
[----:B------:R-:W-:Y:S01]  /*17bc0*/  ISETP.GT.AND P3, PT, R0, 0x21, P0 ;  /* 0x000000210000780c */ /* 0x000fe20000764270 */
[-C--:B------:R-:W-:Y:S02]  /*17bd0*/  FMUL R42, R42, R2.reuse ;  /* 0x000000022a2a7220 */ /* 0x080fe40000400000 */
[----:B------:R-:W-:Y:S01]  /*17be0*/  @P4 STG.E.U16 desc[UR36][R4.64+0x40], R40 ;  /* 0x0000402804004986 */ /* 0x000fe2000c101524 */
[----:B------:R-:W-:Y:S01]  /*17bf0*/  ISETP.GT.AND P4, PT, R0, 0x28, P1 ;  /* 0x000000280000780c */ /* 0x000fe20000f84270 */
[-C--:B------:R-:W-:Y:S01]  /*17c00*/  FMUL R43, R43, R2.reuse ;  /* 0x000000022b2b7220 */ /* 0x080fe20000400000 */
[----:B------:R-:W-:Y:S01]  /*17c10*/  FMUL R44, R44, R2 ;  /* 0x000000022c2c7220 */ /* 0x000fe20000400000 */
[----:B------:R-:W-:-:S02]  /*17c20*/  F2FP.BF16.F32.PACK_AB R41, RZ, R41 ;  /* 0x00000029ff29723e */ /* 0x000fc400000010ff */
[----:B------:R-:W-:Y:S02]  /*17c30*/  F2FP.BF16.F32.PACK_AB R42, RZ, R42 ;  /* 0x0000002aff2a723e */ /* 0x000fe400000010ff */
        /* <DEDUP_REMOVED lines=357> */
[----:B------:R-:W-:Y:S01]  /*19290*/  ISETP.GT.AND P2, PT, R0, 0xd8, P0 ;  /* 0x000000d80000780c */ /* 0x000fe20000744270 */
[-C--:B------:R-:W-:Y:S02]  /*192a0*/  FMUL R133, R133, R2.reuse ;  /* 0x0000000285857220 */ /* 0x080fe40000400000 */
[----:B------:R-:W-:Y:S01]  /*192b0*/  @P3 STG.E.U16 desc[UR36][R6.64+0x1a2], R131 ;  /* 0x0001a28306003986 */ /* 0x000fe2000c101524 */
[----:B------:R-:W-:-:S03]  /*192c0*/  FMUL R134, R134, R2 ;  /* 0x0000000286867220 */ /* 0x000fc60000400000 */
[----:B------:R-:W-:Y:S01]  /*192d0*/  @P4 STG.E.U16 desc[UR36][R4.64+0x1b0], R132 ;  /* 0x0001b08404004986 */ /* 0x000fe2000c101524 */
[C---:B------:R-:W-:Y:S01]  /*192e0*/  ISETP.GT.AND P4, PT, R0.reuse, 0xd9, P0 ;  /* 0x000000d90000780c */ /* 0x040fe20000784270 */
[----:B------:R-:W-:Y:S01]  /*192f0*/  FMUL R135, R135, R2 ;  /* 0x0000000287877220 */ /* 0x000fe20000400000 */
[----:B------:R-:W-:Y:S02]  /*19300*/  F2FP.BF16.F32.PACK_AB R133, RZ, R133 ;  /* 0x00000085ff85723e */ /* 0x000fe400000010ff */
[----:B------:R-:W-:Y:S02]  /*19310*/  F2FP.BF16.F32.PACK_AB R134, RZ, R134 ;  /* 0x00000086ff86723e */ /* 0x000fe400000010ff */
[----:B------:R-:W-:Y:S01]  /*19320*/  F2FP.BF16.F32.PACK_AB R135, RZ, R135 ;  /* 0x00000087ff87723e */ /* 0x000fe200000010ff */
[----:B------:R-:W-:Y:S01]  /*19330*/  @P5 STG.E.U16 desc[UR36][R4.64+0x1b2], R133 ;  /* 0x0001b28504005986 */ /* 0x000fe2000c101524 */
[----:B------:R-:W-:-:S03]  /*19340*/  ISETP.GT.AND P5, PT, R0, 0xe0, P1 ;  /* 0x000000e00000780c */ /* 0x000fc60000fa4270 */
[----:B------:R-:W-:Y:S01]  /*19350*/  @P2 STG.E.U16 desc[UR36][R6.64+0x1b0], R134 ;  /* 0x0001b08606002986 */ /* 0x000fe2000c101524 */
[----:B------:R-:W-:Y:S01]  /*19360*/  ISETP.GT.AND P2, PT, R0, 0xe1, P1 ;  /* 0x000000e10000780c */ /* 0x000fe20000f44270 */
[-C--:B------:R-:W-:Y:S01]  /*19370*/  FMUL R136, R136, R2.reuse ;  /* 0x0000000288887220 */ /* 0x080fe20000400000 */
[C---:B------:R-:W-:Y:S01]  /*19380*/  ISETP.GT.AND P3, PT, R0.reuse, 0xe0, P0 ;  /* 0x000000e00000780c */ /* 0x040fe20000764270 */
[----:B------:R-:W-:Y:S01]  /*19390*/  @P4 STG.E.U16 desc[UR36][R6.64+0x1b2], R135 ;  /* 0x0001b28706004986 */ /* 0x000fe2000c101524 */
[-C--:B------:R-:W-:Y:S01]  /*193a0*/  FMUL R137, R137, R2.reuse ;  /* 0x0000000289897220 */ /* 0x080fe20000400000 */
[----:B------:R-:W-:Y:S01]  /*193b0*/  ISETP.GT.AND P4, PT, R0, 0xe1, P0 ;  /* 0x000000e10000780c */ /* 0x000fe20000784270 */
[-C--:B------:R-:W-:Y:S01]  /*193c0*/  FMUL R138, R138, R2.reuse ;  /* 0x000000028a8a7220 */ /* 0x080fe20000400000 */
[----:B------:R-:W-:Y:S01]  /*193d0*/  FMUL R139, R139, R2 ;  /* 0x000000028b8b7220 */ /* 0x000fe20000400000 */
[----:B------:R-:W-:Y:S02]  /*193e0*/  F2FP.BF16.F32.PACK_AB R136, RZ, R136 ;  /* 0x00000088ff88723e */ /* 0x000fe400000010ff */
[----:B------:R-:W-:-:S02]  /*193f0*/  F2FP.BF16.F32.PACK_AB R137, RZ, R137 ;  /* 0x00000089ff89723e */ /* 0x000fc400000010ff */
[----:B------:R-:W-:Y:S02]  /*19400*/  F2FP.BF16.F32.PACK_AB R138, RZ, R138 ;  /* 0x0000008aff8a723e */ /* 0x000fe400000010ff */
[----:B------:R-:W-:Y:S01]  /*19410*/  F2FP.BF16.F32.PACK_AB R139, RZ, R139 ;  /* 0x0000008bff8b723e */ /* 0x000fe200000010ff */
[----:B------:R-:W-:Y:S01]  /*19420*/  @P5 STG.E.U16 desc[UR36][R4.64+0x1c0], R136 ;  /* 0x0001c08804005986 */ /* 0x000fe2000c101524 */
[----:B------:R-:W-:-:S03]  /*19430*/  ISETP.GT.AND P5, PT, R0, 0xe9, P1 ;  /* 0x000000e90000780c */ /* 0x000fc60000fa4270 */
[----:B------:R-:W-:Y:S01]  /*19440*/  @P2 STG.E.U16 desc[UR36][R4.64+0x1c2], R137 ;  /* 0x0001c28904002986 */ /* 0x000fe2000c101524 */
[C---:B------:R-:W-:Y:S02]  /*19450*/  ISETP.GT.AND P2, PT, R0.reuse, 0xe8, P1 ;  /* 0x000000e80000780c */ /* 0x040fe40000f44270 */
[C---:B------:R-:W-:Y:S01]  /*19460*/  ISETP.GT.AND P6, PT, R0.reuse, 0xe8, P0 ;  /* 0x000000e80000780c */ /* 0x040fe200007c4270 */
[----:B------:R-:W-:Y:S01]  /*19470*/  @P3 STG.E.U16 desc[UR36][R6.64+0x1c0], R138 ;  /* 0x0001c08a06003986 */ /* 0x000fe2000c101524 */
[----:B------:R-:W-:Y:S01]  /*19480*/  ISETP.GT.AND P3, PT, R0, 0xe9, P0 ;  /* 0x000000e90000780c */ /* 0x000fe20000764270 */
[-C--:B------:R-:W-:Y:S01]  /*19490*/  FMUL R140, R140, R2.reuse ;  /* 0x000000028c8c7220 */ /* 0x080fe20000400000 */
[-C--:B------:R-:W-:Y:S01]  /*194a0*/  FMUL R141, R141, R2.reuse ;  /* 0x000000028d8d7220 */ /* 0x080fe20000400000 */
[----:B------:R-:W-:Y:S01]  /*194b0*/  @P4 STG.E.U16 desc[UR36][R6.64+0x1c2], R139 ;  /* 0x0001c28b06004986 */ /* 0x000fe2000c101524 */
[----:B------:R-:W-:Y:S01]  /*194c0*/  ISETP.GT.AND P4, PT, R0, 0xf0, P1 ;  /* 0x000000f00000780c */ /* 0x000fe20000f84270 */
[-C--:B------:R-:W-:Y:S01]  /*194d0*/  FMUL R142, R142, R2.reuse ;  /* 0x000000028e8e7220 */ /* 0x080fe20000400000 */
[-C--:B------:R-:W-:Y:S01]  /*194e0*/  FMUL R143, R143, R2.reuse ;  /* 0x000000028f8f7220 */ /* 0x080fe20000400000 */
[----:B------:R-:W-:Y:S01]  /*194f0*/  FMUL R144, R144, R2 ;  /* 0x0000000290907220 */ /* 0x000fe20000400000 */
[----:B------:R-:W-:-:S02]  /*19500*/  F2FP.BF16.F32.PACK_AB R140, RZ, R140 ;  /* 0x0000008cff8c723e */ /* 0x000fc400000010ff */
[----:B------:R-:W-:Y:S02]  /*19510*/  F2FP.BF16.F32.PACK_AB R141, RZ, R141 ;  /* 0x0000008dff8d723e */ /* 0x000fe400000010ff */
[----:B------:R-:W-:Y:S02]  /*19520*/  F2FP.BF16.F32.PACK_AB R142, RZ, R142 ;  /* 0x0000008eff8e723e */ /* 0x000fe400000010ff */
[----:B------:R-:W-:Y:S02]  /*19530*/  F2FP.BF16.F32.PACK_AB R143, RZ, R143 ;  /* 0x0000008fff8f723e */ /* 0x000fe400000010ff */
[----:B------:R-:W-:Y:S01]  /*19540*/  F2FP.BF16.F32.PACK_AB R144, RZ, R144 ;  /* 0x00000090ff90723e */ /* 0x000fe200000010ff */
[----:B------:R-:W-:Y:S01]  /*19550*/  @P2 STG.E.U16 desc[UR36][R4.64+0x1d0], R140 ;  /* 0x0001d08c04002986 */ /* 0x000fe2000c101524 */
[----:B------:R-:W-:-:S03]  /*19560*/  ISETP.GT.AND P2, PT, R0, 0xf1, P1 ;  /* 0x000000f10000780c */ /* 0x000fc60000f44270 */
[----:B------:R-:W-:Y:S01]  /*19570*/  @P5 STG.E.U16 desc[UR36][R4.64+0x1d2], R141 ;  /* 0x0001d28d04005986 */ /* 0x000fe2000c101524 */
[----:B------:R-:W-:-:S03]  /*19580*/  ISETP.GT.AND P5, PT, R0, 0xf0, P0 ;  /* 0x000000f00000780c */ /* 0x000fc600007a4270 */
[----:B------:R-:W-:Y:S01]  /*19590*/  @P6 STG.E.U16 desc[UR36][R6.64+0x1d0], R142 ;  /* 0x0001d08e06006986 */ /* 0x000fe2000c101524 */
[----:B------:R-:W-:-:S03]  /*195a0*/  FMUL R145, R145, R2 ;  /* 0x0000000291917220 */ /* 0x000fc60000400000 */
[----:B------:R-:W-:Y:S01]  /*195b0*/  @P3 STG.E.U16 desc[UR36][R6.64+0x1d2], R143 ;  /* 0x0001d28f06003986 */ /* 0x000fe2000c101524 */
[----:B------:R-:W-:-:S03]  /*195c0*/  ISETP.GT.AND P3, PT, R0, 0xf8, P1 ;  /* 0x000000f80000780c */ /* 0x000fc60000f64270 */
[----:B------:R-:W-:Y:S01]  /*195d0*/  @P4 STG.E.U16 desc[UR36][R4.64+0x1e0], R144 ;  /* 0x0001e09004004986 */ /* 0x000fe2000c101524 */
[----:B------:R-:W-:Y:S01]  /*195e0*/  ISETP.GT.AND P4, PT, R0, 0xf1, P0 ;  /* 0x000000f10000780c */ /* 0x000fe20000784270 */
[-C--:B------:R-:W-:Y:S01]  /*195f0*/  FMUL R146, R146, R2.reuse ;  /* 0x0000000292927220 */ /* 0x080fe20000400000 */
[C---:B------:R-:W-:Y:S01]  /*19600*/  ISETP.GT.AND P1, PT, R0.reuse, 0xf9, P1 ;  /* 0x000000f90000780c */ /* 0x040fe20000f24270 */
[-C--:B------:R-:W-:Y:S01]  /*19610*/  FMUL R147, R147, R2.reuse ;  /* 0x0000000293937220 */ /* 0x080fe20000400000 */
[----:B------:R-:W-:Y:S01]  /*19620*/  ISETP.GT.AND P6, PT, R0, 0xf8, P0 ;  /* 0x000000f80000780c */ /* 0x000fe200007c4270 */
[-C--:B------:R-:W-:Y:S01]  /*19630*/  FMUL R148, R148, R2.reuse ;  /* 0x0000000294947220 */ /* 0x080fe20000400000 */
[----:B------:R-:W-:Y:S01]  /*19640*/  FMUL R149, R149, R2 ;  /* 0x0000000295957220 */ /* 0x000fe20000400000 */
[----:B------:R-:W-:Y:S02]  /*19650*/  F2FP.BF16.F32.PACK_AB R145, RZ, R145 ;  /* 0x00000091ff91723e */ /* 0x000fe400000010ff */
[----:B------:R-:W-:-:S02]  /*19660*/  F2FP.BF16.F32.PACK_AB R146, RZ, R146 ;  /* 0x00000092ff92723e */ /* 0x000fc400000010ff */
[----:B------:R-:W-:Y:S02]  /*19670*/  ISETP.GT.AND P0, PT, R0, 0xf9, P0 ;  /* 0x000000f90000780c */ /* 0x000fe40000704270 */
[----:B------:R-:W-:Y:S01]  /*19680*/  F2FP.BF16.F32.PACK_AB R147, RZ, R147 ;  /* 0x00000093ff93723e */ /* 0x000fe200000010ff */
[----:B------:R-:W-:Y:S01]  /*19690*/  FMUL R150, R150, R2 ;  /* 0x0000000296967220 */ /* 0x000fe20000400000 */
[----:B------:R-:W-:Y:S02]  /*196a0*/  F2FP.BF16.F32.PACK_AB R148, RZ, R148 ;  /* 0x00000094ff94723e */ /* 0x000fe400000010ff */
[----:B------:R-:W-:Y:S01]  /*196b0*/  F2FP.BF16.F32.PACK_AB R149, RZ, R149 ;  /* 0x00000095ff95723e */ /* 0x000fe200000010ff */
[----:B------:R-:W-:Y:S01]  /*196c0*/  FMUL R151, R151, R2 ;  /* 0x0000000297977220 */ /* 0x000fe20000400000 */
[----:B------:R-:W-:Y:S01]  /*196d0*/  @P2 STG.E.U16 desc[UR36][R4.64+0x1e2], R145 ;  /* 0x0001e29104002986 */ /* 0x000fe2000c101524 */
[----:B------:R-:W-:-:S03]  /*196e0*/  F2FP.BF16.F32.PACK_AB R150, RZ, R150 ;  /* 0x00000096ff96723e */ /* 0x000fc600000010ff */
[----:B------:R-:W-:Y:S01]  /*196f0*/  @P5 STG.E.U16 desc[UR36][R6.64+0x1e0], R146 ;  /* 0x0001e09206005986 */ /* 0x000fe2000c101524 */
[----:B------:R-:W-:-:S03]  /*19700*/  F2FP.BF16.F32.PACK_AB R151, RZ, R151 ;  /* 0x00000097ff97723e */ /* 0x000fc600000010ff */
[----:B------:R-:W-:Y:S04]  /*19710*/  @P4 STG.E.U16 desc[UR36][R6.64+0x1e2], R147 ;  /* 0x0001e29306004986 */ /* 0x000fe8000c101524 */
[----:B------:R-:W-:Y:S04]  /*19720*/  @P3 STG.E.U16 desc[UR36][R4.64+0x1f0], R148 ;  /* 0x0001f09404003986 */ /* 0x000fe8000c101524 */
[----:B------:R0:W-:Y:S02]  /*19730*/  @P1 STG.E.U16 desc[UR36][R4.64+0x1f2], R149 ;  /* 0x0001f29504001986 */ /* 0x0001e4000c101524 */
[----:B0-----:R-:W-:-:S02]  /*19740*/  @P6 IMAD.MOV.U32 R4, RZ, RZ, R6 ;  /* 0x000000ffff046224 */ /* 0x001fc400078e0006 */
[----:B------:R-:W-:-:S05]  /*19750*/  @P6 IMAD.MOV.U32 R5, RZ, RZ, R7 ;  /* 0x000000ffff056224 */ /* 0x000fca00078e0007 */
[----:B------:R0:W-:Y:S04]  /*19760*/  @P6 STG.E.U16 desc[UR36][R4.64+0x1f0], R150 ;  /* 0x0001f09604006986 */ /* 0x0001e8000c101524 */
[----:B------:R0:W-:Y:S02]  /*19770*/  @P0 STG.E.U16 desc[UR36][R6.64+0x1f2], R151 ;  /* 0x0001f29706000986 */ /* 0x0001e4000c101524 */
.L_x_536:
[----:B------:R-:W-:Y:S05]  /*19780*/  BSYNC B0 ;  /* 0x0000000000007941 */ /* 0x000fea0003800000 */
.L_x_28:
[----:B0-----:R-:W2:Y:S04]  /*19790*/  LDL.LU R5, [R1+0x200] ;  /* 0x0002000001057983 */ /* 0x001ea80000300800 */
[----:B------:R-:W2:Y:S01]  /*197a0*/  LDL.LU R4, [R1+0x204] ;  /* 0x0002040001047983 */ /* 0x000ea20000300800 */
[----:B------:R-:W-:Y:S01]  /*197b0*/  ULDC UR4, c[0x0][0xc] ;  /* 0x0000030000047ab9 */ /* 0x000fe20000000800 */
[----:B------:R-:W-:Y:S01]  /*197c0*/  ULDC UR5, c[0x0][0x10] ;  /* 0x0000040000057ab9 */ /* 0x000fe20000000800 */
[----:B-----5:R-:W2:Y:S01]  /*197d0*/  LDC R3, c[0x0][0x14] ;  /* 0x00000500ff037b82 */ /* 0x020ea20000000800 */
[----:B------:R-:W-:Y:S01]  /*197e0*/  UIMAD.WIDE.U32 UR4, UR4, UR5, URZ ;  /* 0x00000005040472a5 */ /* 0x000fe2000f8e003f */
[----:B----4-:R-:W-:Y:S01]  /*197f0*/  PRMT R0, RZ, 0x7610, R0 ;  /* 0x00007610ff007816 */ /* 0x010fe20000000000 */
[----:B------:R-:W-:Y:S01]  /*19800*/  UMOV UR42, 0xffffffff ;  /* 0xffffffff002a7882 */ /* 0x000fe20000000000 */
[----:B------:R-:W-:-:S03]  /*19810*/  UMOV UR43, 0xffffffff ;  /* 0xffffffff002b7882 */ /* 0x000fc60000000000 */
[----:B--2---:R-:W-:-:S04]  /*19820*/  IMAD.WIDE.U32 R4, R3, UR4, R4 ;  /* 0x0000000403047c25 */ /* 0x004fc8000f8e0004 */
[----:B------:R-:W-:Y:S01]  /*19830*/  IMAD R3, R3, UR5, RZ ;  /* 0x0000000503037c24 */ /* 0x000fe2000f8e02ff */
[----:B------:R-:W-:Y:S01]  /*19840*/  MOV R7, R4 ;  /* 0x0000000400077202 */ /* 0x000fe20000000f00 */
[----:B------:R-:W-:Y:S02]  /*19850*/  ULDC.64 UR4, c[0x0][0x650] ;  /* 0x0001940000047ab9 */ /* 0x000fe40000000a00 */
[----:B------:R-:W-:Y:S01]  /*19860*/  IMAD.IADD R6, R5, 0x1, R3 ;  /* 0x0000000105067824 */ /* 0x000fe200078e0203 */
[----:B------:R-:W-:-:S04]  /*19870*/  ISETP.GE.U32.AND P0, PT, R4, UR4, PT ;  /* 0x0000000404007c0c */ /* 0x000fc8000bf06070 */
[----:B------:R0:W-:Y:S01]  /*19880*/  STL [R1+0x200], R6 ;  /* 0x0002000601007387 */ /* 0x0001e20000100800 */
[----:B------:R-:W-:-:S03]  /*19890*/  ISETP.GE.U32.AND.EX P0, PT, R6, UR5, PT, P0 ;  /* 0x0000000506007c0c */ /* 0x000fc6000bf06100 */
[----:B------:R0:W-:Y:S10]  /*198a0*/  STL [R1+0x204], R7 ;  /* 0x0002040701007387 */ /* 0x0001f40000100800 */
[----:B0-----:R-:W-:Y:S05]  /*198b0*/  @P0 BRA `(.L_x_537) ;  /* 0x0000000400880947 */ /* 0x001fea0003800000 */
[----:B------:R-:W0:Y:S01]  /*198c0*/  S2UR UR6, SR_CTAID.X ;  /* 0x00000000000679c3 */ /* 0x000e220000002500 */
[----:B------:R-:W-:Y:S01]  /*198d0*/  ULDC.64 UR12, c[0x0][0x628] ;  /* 0x00018a00000c7ab9 */ /* 0x000fe20000000a00 */
[----:B------:R-:W-:Y:S01]  /*198e0*/  ULDC UR4, c[0x0][0x150] ;  /* 0x0000540000047ab9 */ /* 0x000fe20000000800 */
[----:B------:R-:W-:Y:S01]  /*198f0*/  ISETP.NE.U32.AND P0, PT, RZ, UR12, PT ;  /* 0x0000000cff007c0c */ /* 0x000fe2000bf05070 */
[----:B------:R-:W-:Y:S01]  /*19900*/  ULDC UR15, c[0x0][0x630] ;  /* 0x00018c00000f7ab9 */ /* 0x000fe20000000800 */
[C---:B------:R-:W-:Y:S01]  /*19910*/  R2UR UR16, R7.reuse ;  /* 0x00000000071072ca */ /* 0x040fe200000e0000 */
[----:B------:R-:W-:Y:S01]  /*19920*/  ULDC UR19, c[0x0][0x154] ;  /* 0x0000550000137ab9 */ /* 0x000fe20000000800 */
[----:B------:R-:W-:Y:S01]  /*19930*/  ISETP.NE.AND.EX P0, PT, RZ, UR13, PT, P0 ;  /* 0x0000000dff007c0c */ /* 0x000fe2000bf05300 */
[----:B------:R-:W2:Y:S01]  /*19940*/  S2UR UR18, SR_CTAID.Y ;  /* 0x00000000001279c3 */ /* 0x000ea20000002600 */
[----:B------:R-:W-:Y:S02]  /*19950*/  R2UR UR17, R6 ;  /* 0x00000000061172ca */ /* 0x000fe400000e0000 */
[----:B------:R-:W-:-:S02]  /*19960*/  R2UR UR10, R7 ;  /* 0x00000000070a72ca */ /* 0x000fc400000e0000 */
[----:B------:R-:W-:Y:S02]  /*19970*/  R2UR UR11, R6 ;  /* 0x00000000060b72ca */ /* 0x000fe400000e0000 */
[----:B0-----:R-:W-:-:S05]  /*19980*/  I2FP.F32.U32 R0, UR6 ;  /* 0x0000000600007c45 */ /* 0x001fca0008201000 */
[----:B------:R-:W-:-:S04]  /*19990*/  FMUL R0, R0, UR4 ;  /* 0x0000000400007c20 */ /* 0x000fc80008400000 */
[----:B------:R0:W4:Y:S01]  /*199a0*/  F2I.U32.TRUNC.NTZ R3, R0 ;  /* 0x0000000000037305 */ /* 0x000122000020f000 */
[----:B--2---:R-:W-:Y:S05]  /*199b0*/  @!P0 BRA `(.L_x_538) ;  /* 0x0000000000308947 */ /* 0x004fea0003800000 */
        /* <DEDUP_REMOVED lines=12> */
.L_x_538:
[----:B------:R-:W-:Y:S01]  /*19a80*/  USHF.R.U64 UR43, UR10, UR15, UR11 ;  /* 0x0000000f0a2b7299 */ /* 0x000fe2000800120b */
[----:B0-----:R-:W-:Y:S01]  /*19a90*/  I2FP.F32.U32 R0, UR18 ;  /* 0x0000001200007c45 */ /* 0x001fe20008201000 */
[----:B------:R-:W-:Y:S02]  /*19aa0*/  USHF.R.U32.HI UR4, URZ, UR15, UR11 ;  /* 0x0000000f3f047299 */ /* 0x000fe4000801160b */
        /* <DEDUP_REMOVED lines=8> */
[----:B------:R-:W-:Y:S01]  /*19b30*/  UIMAD.WIDE.U32 UR8, UR10, UR12, UR8 ;  /* 0x0000000c0a0872a5 */ /* 0x000fe2000f8e0008 */
[----:B----4-:R-:W-:Y:S01]  /*19b40*/  R2UR UR12, R3 ;  /* 0x00000000030c72ca */ /* 0x010fe200000e0000 */
[----:B------:R-:W-:Y:S01]  /*19b50*/  UIMAD UR10, UR10, UR13, UR4 ;  /* 0x0000000d0a0a72a4 */ /* 0x000fe2000f8e0204 */
[----:B------:R-:W-:Y:S01]  /*19b60*/  ULDC UR11, c[0x0][0x618] ;  /* 0x00018600000b7ab9 */ /* 0x000fe20000000800 */
[----:B------:R-:W-:Y:S02]  /*19b70*/  ULDC UR21, c[0x0][0x658] ;  /* 0x0001960000157ab9 */ /* 0x000fe40000000800 */
[----:B------:R-:W-:Y:S01]  /*19b80*/  UIADD3 UR9, UR9, UR10, URZ ;  /* 0x0000000a09097290 */ /* 0x000fe2000fffe03f */
[----:B------:R-:W-:Y:S01]  /*19b90*/  UMOV UR15, 0xffffffff ;  /* 0xffffffff000f7882 */ /* 0x000fe20000000000 */
[----:B------:R-:W-:Y:S01]  /*19ba0*/  ULDC.64 UR4, c[0x0][0x640] ;  /* 0x0001900000047ab9 */ /* 0x000fe20000000a00 */
[----:B------:R-:W-:Y:S01]  /*19bb0*/  USHF.L.U32 UR15, UR15, UR21, URZ ;  /* 0x000000150f0f7299 */ /* 0x000fe2000800063f */
[----:B------:R-:W-:Y:S01]  /*19bc0*/  ISETP.NE.U32.AND P0, PT, RZ, UR4, PT ;  /* 0x00000004ff007c0c */ /* 0x000fe2000bf05070 */
[----:B------:R-:W-:-:S02]  /*19bd0*/  USHF.R.U64 UR16, UR8, UR11, UR9 ;  /* 0x0000000b08107299 */ /* 0x000fc40008001209 */
[----:B------:R-:W-:Y:S01]  /*19be0*/  USHF.R.U32.HI UR8, URZ, UR11, UR9 ;  /* 0x0000000b3f087299 */ /* 0x000fe20008011609 */
[----:B0-----:R-:W-:Y:S01]  /*19bf0*/  R2UR UR14, R0 ;  /* 0x00000000000e72ca */ /* 0x001fe200000e0000 */
[----:B------:R-:W-:Y:S01]  /*19c00*/  ULDC UR17, c[0x0][0x608] ;  /* 0x0001820000117ab9 */ /* 0x000fe20000000800 */
[----:B------:R-:W-:Y:S01]  /*19c10*/  ULOP3.LUT UR41, URZ, UR15, URZ, 0x33, !UPT ;  /* 0x0000000f3f297292 */ /* 0x000fe2000f8e333f */
[----:B------:R-:W-:Y:S01]  /*19c20*/  ISETP.NE.AND.EX P0, PT, RZ, UR5, PT, P0 ;  /* 0x00000005ff007c0c */ /* 0x000fe2000bf05300 */
[----:B------:R-:W-:Y:S02]  /*19c30*/  USHF.R.U64 UR15, UR16, UR17, UR8 ;  /* 0x00000011100f7299 */ /* 0x000fe40008001208 */
[----:B------:R-:W-:Y:S02]  /*19c40*/  USHF.R.U32.HI UR8, URZ, UR17, UR8 ;  /* 0x000000113f087299 */ /* 0x000fe40008011608 */
[----:B------:R-:W-:Y:S02]  /*19c50*/  UIADD3 UR12, -UR12, URZ, URZ ;  /* 0x0000003f0c0c7290 */ /* 0x000fe4000fffe13f */
[----:B------:R-:W-:Y:S01]  /*19c60*/  USHF.R.U64 UR17, UR15, UR21, UR8 ;  /* 0x000000150f117299 */ /* 0x000fe20008001208 */
[----:B------:R-:W-:Y:S01]  /*19c70*/  UMOV UR19, 0x1 ;  /* 0x0000000100137882 */ /* 0x000fe20000000000 */
[----:B------:R-:W-:Y:S01]  /*19c80*/  ULDC UR13, c[0x0][0x144] ;  /* 0x00005100000d7ab9 */ /* 0x000fe20000000800 */
[----:B------:R-:W-:Y:S01]  /*19c90*/  ULDC UR7, c[0x0][0x600] ;  /* 0x0001800000077ab9 */ /* 0x000fe20000000800 */
[----:B------:R-:W-:-:S02]  /*19ca0*/  USHF.L.U32 UR24, UR19, UR21, URZ ;  /* 0x0000001513187299 */ /* 0x000fc4000800063f */
[----:B------:R-:W-:Y:S02]  /*19cb0*/  USHF.R.U32.HI UR8, URZ, UR21, UR8 ;  /* 0x000000153f087299 */ /* 0x000fe40008011608 */
[----:B------:R-:W-:Y:S02]  /*19cc0*/  UIMAD UR21, UR13, UR12, UR6 ;  /* 0x0000000c0d1572a4 */ /* 0x000fe4000f8e0206 */
[----:B------:R-:W-:Y:S02]  /*19cd0*/  UIADD3 UR20, UR7, -0x1, URZ ;  /* 0xffffffff07147890 */ /* 0x000fe4000fffe03f */
[----:B------:R-:W-:Y:S01]  /*19ce0*/  UIADD3 UR19, -UR14, URZ, URZ ;  /* 0x0000003f0e137290 */ /* 0x000fe2000fffe13f */
        /* <DEDUP_REMOVED lines=17> */
.L_x_539:
[----:B------:R-:W-:Y:S01]  /*19e00*/  UISETP.NE.AND UP0, UPT, UR46, URZ, UPT ;  /* 0x0000003f2e00728c */ /* 0x000fe2000bf05270 */
[----:B------:R-:W-:Y:S01]  /*19e10*/  IMAD.MOV.U32 R0, RZ, RZ, 0x1 ;  /* 0x00000001ff007424 */ /* 0x000fe200078e00ff */
[----:B------:R-:W-:Y:S02]  /*19e20*/  USHF.R.U64 UR4, UR6, UR22, UR8 ;  /* 0x0000001606047299 */ /* 0x000fe40008001208 */
[----:B------:R-:W-:Y:S02]  /*19e30*/  ULOP3.LUT UR41, UR15, UR41, URZ, 0xc0, !UPT ;  /* 0x000000290f297292 */ /* 0x000fe4000f8ec03f */
[----:B------:R-:W-:Y:S02]  /*19e40*/  UIADD3 UR5, -UR4, URZ, URZ ;  /* 0x0000003f04057290 */ /* 0x000fe4000fffe13f */
[----:B------:R-:W-:Y:S02]  /*19e50*/  UIMAD UR41, UR24, UR4, UR41 ;  /* 0x00000004182972a4 */ /* 0x000fe4000f8e0229 */
[----:B------:R-:W-:-:S02]  /*19e60*/  ULOP3.LUT UR16, UR16, UR20, URZ, 0xc0, !UPT ;  /* 0x0000001410107292 */ /* 0x000fc4000f8ec03f */
[----:B------:R-:W-:Y:S02]  /*19e70*/  @UP0 UIMAD UR21, UR25, UR19, UR18 ;  /* 0x00000013191502a4 */ /* 0x000fe4000f8e0212 */
[----:B------:R-:W-:-:S03]  /*19e80*/  UIMAD UR4, UR5, UR23, UR17 ;  /* 0x00000017050472a4 */ /* 0x000fc6000f8e0211 */
[----:B------:R-:W-:Y:S01]  /*19e90*/  ULDC UR5, c[0x0][0x610] ;  /* 0x0001840000057ab9 */ /* 0x000fe20000000800 */
[----:B------:R-:W-:Y:S02]  /*19ea0*/  UIMAD UR4, UR4, UR7, UR16 ;  /* 0x00000007040472a4 */ /* 0x000fe4000f8e0210 */
[----:B------:R-:W-:-:S04]  /*19eb0*/  UIMAD UR41, UR41, UR5, UR21 ;  /* 0x00000005292972a4 */ /* 0x000fc8000f8e0215 */
[----:B------:R-:W-:Y:S02]  /*19ec0*/  USEL UR42, UR4, UR41, !UP0 ;  /* 0x00000029042a7287 */ /* 0x000fe4000c000000 */
[----:B------:R-:W-:-:S12]  /*19ed0*/  USEL UR41, UR41, UR4, !UP0 ;  /* 0x0000000429297287 */ /* 0x000fd8000c000000 */
.L_x_537:
[----:B------:R-:W-:-:S13]  /*19ee0*/  LOP3.LUT P0, RZ, R0, 0xff, RZ, 0xc0, !PT ;  /* 0x000000ff00ff7812 */ /* 0x000fda000780c0ff */
[----:B------:R-:W-:Y:S05]  /*19ef0*/  @P0 BRA `(.L_x_540) ;  /* 0xfffffe70007c0947 */ /* 0x000fea000383ffff */
[----:B------:R-:W-:Y:S05]  /*19f00*/  EXIT ;  /* 0x000000000000794d */ /* 0x000fea0003800000 */
.L_x_3:
[----:B------:R-:W2:Y:S01]  /*19f10*/  LDL R5, [R1+0x204] ;  /* 0x0002040001057983 */ /* 0x000ea20000100800 */
[----:B------:R-:W-:-:S03]  /*19f20*/  ULDC.64 UR8, c[0x0][0x650] ;  /* 0x0001940000087ab9 */ /* 0x000fc60000000a00 */
[----:B------:R-:W3:Y:S01]  /*19f30*/  LDL R4, [R1+0x200] ;  /* 0x0002000001047983 */ /* 0x000ee20000100800 */
[----:B------:R-:W-:Y:S01]  /*19f40*/  PRMT R0, RZ, 0x7610, R0 ;  /* 0x00007610ff007816 */ /* 0x000fe20000000000 */
[----:B------:R-:W-:Y:S01]  /*19f50*/  IMAD.MOV.U32 R2, RZ, RZ, -0x1 ;  /* 0xffffffffff027424 */ /* 0x000fe200078e00ff */
[----:B------:R-:W-:Y:S01]  /*19f60*/  MOV R9, 0xffffffff ;  /* 0xffffffff00097802 */ /* 0x000fe20000000f00 */
[----:B------:R-:W-:Y:S01]  /*19f70*/  IMAD.MOV.U32 R3, RZ, RZ, -0x1 ;  /* 0xffffffffff037424 */ /* 0x000fe200078e00ff */
[----:B--2---:R-:W-:-:S04]  /*19f80*/  ISETP.GE.U32.AND P0, PT, R5, UR8, PT ;  /* 0x0000000805007c0c */ /* 0x004fc8000bf06070 */
[----:B---3--:R-:W-:-:S13]  /*19f90*/  ISETP.GE.U32.AND.EX P0, PT, R4, UR9, PT, P0 ;  /* 0x0000000904007c0c */ /* 0x008fda000bf06100 */
[----:B------:R-:W-:Y:S05]  /*19fa0*/  @P0 BRA `(.L_x_541) ;  /* 0x00000004008c0947 */ /* 0x000fea0003800000 */
[----:B------:R-:W-:Y:S01]  /*19fb0*/  I2FP.F32.U32 R0, UR4 ;  /* 0x0000000400007c45 */ /* 0x000fe20008201000 */
[----:B0-----:R-:W-:Y:S01]  /*19fc0*/  ULDC.64 UR16, c[0x0][0x628] ;  /* 0x00018a0000107ab9 */ /* 0x001fe20000000a00 */
        /* <DEDUP_REMOVED lines=24> */
.L_x_542:
        /* <DEDUP_REMOVED lines=24> */
[----:B------:R-:W-:Y:S01]  /*1a2d0*/  UMOV UR19, 0x1 ;  /* 0x0000000100137882 */ /* 0x000fe20000000000 */
[----:B------:R-:W-:Y:S01]  /*1a2e0*/  ULDC UR20, c[0x0][0x608] ;  /* 0x0001820000147ab9 */ /* 0x000fe20000000800 */
[----:B------:R-:W-:Y:S01]  /*1a2f0*/  USHF.L.U32 UR26, UR19, UR23, URZ ;  /* 0x00000017131a7299 */ /* 0x000fe2000800063f */
[----:B------:R-:W-:Y:S01]  /*1a300*/  ISETP.NE.AND.EX P0, PT, RZ, UR9, PT, P0 ;  /* 0x00000009ff007c0c */ /* 0x000fe2000bf05300 */
[----:B------:R-:W-:Y:S02]  /*1a310*/  USHF.R.U64 UR19, UR18, UR20, UR11 ;  /* 0x0000001412137299 */ /* 0x000fe4000800120b */
[----:B------:R-:W-:Y:S02]  /*1a320*/  USHF.R.U32.HI UR11, URZ, UR20, UR11 ;  /* 0x000000143f0b7299 */ /* 0x000fe4000801160b */
[----:B------:R-:W-:-:S02]  /*1a330*/  UIADD3 UR15, -UR15, URZ, URZ ;  /* 0x0000003f0f0f7290 */ /* 0x000fc4000fffe13f */
[----:B------:R-:W-:Y:S01]  /*1a340*/  USHF.R.U64 UR20, UR19, UR23, UR11 ;  /* 0x0000001713147299 */ /* 0x000fe2000800120b */
[----:B------:R-:W-:Y:S01]  /*1a350*/  ULDC UR16, c[0x0][0x144] ;  /* 0x0000510000107ab9 */ /* 0x000fe20000000800 */
[----:B------:R-:W-:Y:S01]  /*1a360*/  ULDC UR6, c[0x0][0x600] ;  /* 0x0001800000067ab9 */ /* 0x000fe20000000800 */
[----:B------:R-:W-:Y:S02]  /*1a370*/  USHF.R.U32.HI UR11, URZ, UR23, UR11 ;  /* 0x000000173f0b7299 */ /* 0x000fe4000801160b */
[----:B------:R-:W-:Y:S02]  /*1a380*/  UIMAD UR23, UR16, UR15, UR4 ;  /* 0x0000000f101772a4 */ /* 0x000fe4000f8e0204 */
[----:B------:R-:W-:Y:S02]  /*1a390*/  UIADD3 UR22, UR6, -0x1, URZ ;  /* 0xffffffff06167890 */ /* 0x000fe4000fffe03f */
[----:B------:R-:W-:Y:S02]  /*1a3a0*/  ULOP3.LUT UR27, URZ, UR13, URZ, 0x33, !UPT ;  /* 0x0000000d3f1b7292 */ /* 0x000fe4000f8e333f */
        /* <DEDUP_REMOVED lines=18> */
.L_x_543:
[----:B------:R-:W-:Y:S01]  /*1a4d0*/  UISETP.NE.AND UP0, UPT, UR46, URZ, UPT ;  /* 0x0000003f2e00728c */ /* 0x000fe2000bf05270 */
[----:B------:R-:W-:Y:S01]  /*1a4e0*/  IMAD.MOV.U32 R0, RZ, RZ, 0x1 ;  /* 0x00000001ff007424 */ /* 0x000fe200078e00ff */
[----:B------:R-:W-:Y:S01]  /*1a4f0*/  USHF.R.U64 UR8, UR4, UR24, UR11 ;  /* 0x0000001804087299 */ /* 0x000fe2000800120b */
[----:B------:R-:W-:Y:S01]  /*1a500*/  IMAD.U32 R9, RZ, RZ, UR5 ;  /* 0x00000005ff097e24 */ /* 0x000fe2000f8e00ff */
[----:B------:R-:W-:Y:S02]  /*1a510*/  ULOP3.LUT UR4, UR19, UR27, URZ, 0xc0, !UPT ;  /* 0x0000001b13047292 */ /* 0x000fe4000f8ec03f */
[----:B------:R-:W-:Y:S02]  /*1a520*/  ULOP3.LUT UR18, UR18, UR22, URZ, 0xc0, !UPT ;  /* 0x0000001612127292 */ /* 0x000fe4000f8ec03f */
[----:B------:R-:W-:-:S03]  /*1a530*/  UIMAD UR4, UR26, UR8, UR4 ;  /* 0x000000081a0472a4 */ /* 0x000fc6000f8e0204 */
[----:B------:R-:W-:Y:S02]  /*1a540*/  @UP0 UIMAD UR23, UR28, UR21, UR7 ;  /* 0x000000151c1702a4 */ /* 0x000fe4000f8e0207 */
[----:B------:R-:W-:-:S03]  /*1a550*/  UIADD3 UR7, -UR8, URZ, URZ ;  /* 0x0000003f08077290 */ /* 0x000fc6000fffe13f */
[----:B------:R-:W-:Y:S01]  /*1a560*/  ULDC UR8, c[0x0][0x610] ;  /* 0x0001840000087ab9 */ /* 0x000fe20000000800 */
[----:B------:R-:W-:Y:S02]  /*1a570*/  UIMAD UR7, UR7, UR25, UR20 ;  /* 0x00000019070772a4 */ /* 0x000fe4000f8e0214 */
[----:B------:R-:W-:Y:S02]  /*1a580*/  UIMAD UR4, UR4, UR8, UR23 ;  /* 0x00000008040472a4 */ /* 0x000fe4000f8e0217 */
[----:B------:R-:W-:-:S04]  /*1a590*/  UIMAD UR7, UR7, UR6, UR18 ;  /* 0x00000006070772a4 */ /* 0x000fc8000f8e0212 */
[----:B------:R-:W-:Y:S02]  /*1a5a0*/  USEL UR6, UR7, UR4, !UP0 ;  /* 0x0000000407067287 */ /* 0x000fe4000c000000 */
[----:B------:R-:W-:-:S04]  /*1a5b0*/  USEL UR4, UR4, UR7, !UP0 ;  /* 0x0000000704047287 */ /* 0x000fc8000c000000 */
[----:B------:R-:W-:Y:S02]  /*1a5c0*/  IMAD.U32 R3, RZ, RZ, UR6 ;  /* 0x00000006ff037e24 */ /* 0x000fe4000f8e00ff */
[----:B------:R-:W-:-:S07]  /*1a5d0*/  MOV R2, UR4 ;  /* 0x0000000400027c02 */ /* 0x000fce0008000f00 */
.L_x_541:
[----:B------:R-:W-:-:S08]  /*1a5e0*/  NOP ;  /* 0x0000000000007918 */ /* 0x000fd00000000000 */
[----:B0-----:R-:W0:-:S00]  /*1a5f0*/  USETMAXREG.DEALLOC.CTAPOOL 0x18 ;  /* 0x00000018000079c8 */ /* 0x001e0000080e0500 */
[----:B------:R-:W-:-:S13]  /*1a600*/  ISETP.NE.AND P0, PT, RZ, UR10, PT ;  /* 0x0000000aff007c0c */ /* 0x000fda000bf05270 */
[----:B------:R-:W-:Y:S05]  /*1a610*/  @P0 EXIT ;  /* 0x000000000000094d */ /* 0x000fea0003800000 */
[----:B0-----:R-:W-:Y:S01]  /*1a620*/  LOP3.LUT P0, RZ, R0, 0xff, RZ, 0xc0, !PT ;  /* 0x000000ff00ff7812 */ /* 0x001fe2000780c0ff */
[----:B------:R-:W-:Y:S02]  /*1a630*/  IMAD.MOV.U32 R0, RZ, RZ, 0x1 ;  /* 0x00000001ff007424 */ /* 0x000fe400078e00ff */
[----:B------:R-:W-:-:S10]  /*1a640*/  IMAD.MOV.U32 R6, RZ, RZ, RZ ;  /* 0x000000ffff067224 */ /* 0x000fd400078e00ff */
[----:B------:R-:W-:Y:S05]  /*1a650*/  @!P0 BRA `(.L_x_544) ;  /* 0x0000000c00f08947 */ /* 0x000fea0003800000 */
[----:B------:R-:W0:Y:S01]  /*1a660*/  S2R R4, SR_TID.X ;  /* 0x0000000000047919 */ /* 0x000e220000002100 */
[----:B------:R-:W-:Y:S01]  /*1a670*/  ULDC UR5, c[0x0][0x28c] ;  /* 0x0000a30000057ab9 */ /* 0x000fe20000000800 */
[----:B------:R-:W-:Y:S01]  /*1a680*/  ULDC UR16, c[0x0][0x658] ;  /* 0x0001960000107ab9 */ /* 0x000fe20000000800 */
[----:B------:R-:W-:Y:S01]  /*1a690*/  UMOV UR6, 0xffffffff ;  /* 0xffffffff00067882 */ /* 0x000fe20000000000 */
[----:B------:R-:W-:Y:S01]  /*1a6a0*/  UIADD3 UR7, UR5, 0x3f, URZ ;  /* 0x0000003f05077890 */ /* 0x000fe2000fffe03f */
[----:B------:R-:W-:Y:S01]  /*1a6b0*/  BSSY B0, `(.L_x_544) ;  /* 0x00000f6000007945 */ /* 0x000fe20003800000 */
[----:B------:R-:W-:Y:S01]  /*1a6c0*/  UMOV UR8, 0x1 ;  /* 0x0000000100087882 */ /* 0x000fe20000000000 */
[----:B------:R-:W-:Y:S01]  /*1a6d0*/  USHF.L.U32 UR6, UR6, UR16, URZ ;  /* 0x0000001006067299 */ /* 0x000fe2000800063f */
[----:B------:R-:W-:Y:S01]  /*1a6e0*/  IMAD.MOV.U32 R8, RZ, RZ, 0x1 ;  /* 0x00000001ff087424 */ /* 0x000fe200078e00ff */
[----:B------:R-:W-:Y:S01]  /*1a6f0*/  USHF.L.U32 UR16, UR8, UR16, URZ ;  /* 0x0000001008107299 */ /* 0x000fe2000800063f */
[----:B------:R-:W-:Y:S01]  /*1a700*/  MOV R0, 0x1 ;  /* 0x0000000100007802 */ /* 0x000fe20000000f00 */
[----:B------:R-:W-:Y:S01]  /*1a710*/  USHF.R.S32.HI UR8, URZ, 0x1f, UR7 ;  /* 0x0000001f3f087899 */ /* 0x000fe20008011407 */
[----:B------:R-:W-:Y:S01]  /*1a720*/  IMAD.MOV.U32 R6, RZ, RZ, RZ ;  /* 0x000000ffff067224 */ /* 0x000fe200078e00ff */
[----:B------:R-:W-:Y:S01]  /*1a730*/  ULDC UR4, c[0x0][0xc] ;  /* 0x0000030000047ab9 */ /* 0x000fe20000000800 */
[----:B------:R-:W-:Y:S01]  /*1a740*/  ULDC UR5, c[0x0][0x10] ;  /* 0x0000040000057ab9 */ /* 0x000fe20000000800 */
[----:B------:R-:W-:-:S02]  /*1a750*/  ULEA.HI UR8, UR8, UR7, URZ, 0x6 ;  /* 0x0000000708087291 */ /* 0x000fc4000f8f303f */
[----:B------:R-:W-:Y:S02]  /*1a760*/  UIMAD.WIDE.U32 UR4, UR4, UR5, URZ ;  /* 0x00000005040472a5 */ /* 0x000fe4000f8e003f */
[----:B------:R-:W-:Y:S02]  /*1a770*/  ULOP3.LUT UR17, URZ, UR6, URZ, 0x33, !UPT ;  /* 0x000000063f117292 */ /* 0x000fe4000f8e333f */
[----:B------:R-:W-:Y:S01]  /*1a780*/  USHF.R.S32.HI UR18, URZ, 0x6, UR8 ;  /* 0x000000063f127899 */ /* 0x000fe20008011408 */
[----:B------:R-:W-:Y:S01]  /*1a790*/  ULDC UR6, c[0x0][0x14] ;  /* 0x0000050000067ab9 */ /* 0x000fe20000000800 */
[----:B------:R-:W-:Y:S01]  /*1a7a0*/  ULDC UR13, c[0x0][0x600] ;  /* 0x00018000000d7ab9 */ /* 0x000fe20000000800 */
[----:B------:R-:W-:Y:S02]  /*1a7b0*/  UIMAD.WIDE.U32 UR24, UR4, UR6, URZ ;  /* 0x00000006041872a5 */ /* 0x000fe4000f8e003f */
[----:B------:R-:W-:Y:S02]  /*1a7c0*/  UIMAD UR19, UR5, UR6, URZ ;  /* 0x00000006051372a4 */ /* 0x000fe4000f8e023f */
[----:B------:R-:W-:-:S02]  /*1a7d0*/  ULOP3.LUT UR32, UR40, 0x2, URZ, 0xfc, !UPT ;  /* 0x0000000228207892 */ /* 0x000fc4000f8efc3f */
[----:B------:R-:W-:Y:S01]  /*1a7e0*/  UIADD3 UR13, UR13, -0x1, URZ ;  /* 0xffffffff0d0d7890 */ /* 0x000fe2000fffe03f */
[C---:B0-----:R-:W-:Y:S01]  /*1a7f0*/  LOP3.LUT P2, RZ, R4.reuse, 0x7f, RZ, 0xc0, !PT ;  /* 0x0000007f04ff7812 */ /* 0x041fe2000784c0ff */
[----:B------:R-:W-:Y:S01]  /*1a800*/  UIADD3 UR19, UR25, UR19, URZ ;  /* 0x0000001319137290 */ /* 0x000fe2000fffe03f */
[----:B------:R-:W-:Y:S01]  /*1a810*/  LOP3.LUT P0, RZ, R4, 0x1f, RZ, 0xc0, !PT ;  /* 0x0000001f04ff7812 */ /* 0x000fe2000780c0ff */
[----:B------:R-:W-:Y:S01]  /*1a820*/  UIADD3 UR33, UR18, 0x1, URZ ;  /* 0x0000000112217890 */ /* 0x000fe2000fffe03f */
[----:B------:R-:W-:Y:S02]  /*1a830*/  ULDC.64 UR30, c[0x0][0x198] ;  /* 0x00006600001e7ab9 */ /* 0x000fe40000000a00 */
[----:B------:R-:W-:-:S13]  /*1a840*/  PLOP3.LUT P0, PT, P0, P2, PT, 0x8a, 0x0 ;  /* 0x000000000000781c */ /* 0x000fda0000705172 */
.L_x_556:
[----:B------:R-:W-:-:S03]  /*1a850*/  UMOV UR4, 0xffffffff ;  /* 0xffffffff00047882 */ /* 0x000fc60000000000 */
[----:B------:R-:W-:Y:S05]  /*1a860*/  BRA.DIV UR4, `(.L_x_545) ;  /* 0x0000001204387947 */ /* 0x000fea000b800000 */
[----:B------:R-:W-:-:S13]  /*1a870*/  ELECT P6, URZ, PT ;  /* 0x00000000003f782f */ /* 0x000fda00038c0000 */
.L_x_566:
[----:B------:R-:W-:Y:S04]  /*1a880*/  BSSY B1, `(.L_x_546) ;  /* 0x000005b000017945 */ /* 0x000fe80003800000 */
[----:B------:R-:W-:Y:S05]  /*1a890*/  @!P6 BRA `(.L_x_547) ;  /* 0x000000040064e947 */ /* 0x000fea0003800000 */
[----:B------:R-:W0:Y:S02]  /*1a8a0*/  LDC R4, c[0x0][0x28c] ;  /* 0x0000a300ff047b82 */ /* 0x000e240000000800 */
[----:B0-----:R-:W-:-:S13]  /*1a8b0*/  ISETP.GE.AND P1, PT, R4, 0x1, PT ;  /* 0x000000010400780c */ /* 0x001fda0003f26270 */
[----:B------:R-:W-:Y:S05]  /*1a8c0*/  @!P1 BRA `(.L_x_547) ;  /* 0x0000000400589947 */ /* 0x000fea0003800000 */
[----:B------:R-:W-:Y:S01]  /*1a8d0*/  IMAD.SHL.U32 R2, R2, 0x100, RZ ;  /* 0x0000010002027824 */ /* 0x000fe200078e00ff */
[----:B------:R-:W-:Y:S01]  /*1a8e0*/  MOV R12, RZ ;  /* 0x000000ff000c7202 */ /* 0x000fe20000000f00 */
[----:B------:R-:W-:Y:S02]  /*1a8f0*/  IMAD.SHL.U32 R3, R3, 0x100, RZ ;  /* 0x0000010003037824 */ /* 0x000fe400078e00ff */
[----:B------:R-:W-:Y:S01]  /*1a900*/  IMAD.U32 R11, RZ, RZ, UR33 ;  /* 0x00000021ff0b7e24 */ /* 0x000fe2000f8e00ff */
[C---:B------:R-:W-:Y:S01]  /*1a910*/  IADD3 R14, R2.reuse, 0x40, RZ ;  /* 0x00000040020e7810 */ /* 0x040fe20007ffe0ff */
[----:B------:R-:W-:Y:S01]  /*1a920*/  IMAD.MOV.U32 R4, RZ, RZ, R0 ;  /* 0x000000ffff047224 */ /* 0x000fe200078e0000 */
[----:B------:R-:W-:Y:S01]  /*1a930*/  IADD3 R18, R3, 0x80, RZ ;  /* 0x0000008003127810 */ /* 0x000fe20007ffe0ff */
[----:B------:R-:W-:Y:S02]  /*1a940*/  IMAD.MOV.U32 R5, RZ, RZ, R6 ;  /* 0x000000ffff057224 */ /* 0x000fe400078e0006 */
[----:B------:R-:W-:-:S02]  /*1a950*/  VIADD R15, R2, 0x80 ;  /* 0x00000080020f7836 */ /* 0x000fc40000000000 */
[----:B------:R-:W-:Y:S02]  /*1a960*/  VIADD R16, R2, 0xc0 ;  /* 0x000000c002107836 */ /* 0x000fe40000000000 */
[C---:B------:R-:W-:Y:S02]  /*1a970*/  VIADD R17, R3.reuse, 0x40 ;  /* 0x0000004003117836 */ /* 0x040fe40000000000 */
[----:B------:R-:W-:-:S07]  /*1a980*/  VIADD R13, R3, 0xc0 ;  /* 0x000000c0030d7836 */ /* 0x000fce0000000000 */
.L_x_551:
[----:B------:R-:W0:Y:S01]  /*1a990*/  S2R R7, SR_CgaCtaId ;  /* 0x0000000000077919 */ /* 0x000e220000008800 */
[----:B------:R-:W-:Y:S02]  /*1a9a0*/  MOV R10, 0x400 ;  /* 0x00000400000a7802 */ /* 0x000fe40000000f00 */
[----:B------:R-:W-:Y:S02]  /*1a9b0*/  SHF.L.U32 R20, R4, 0x1f, RZ ;  /* 0x0000001f04147819 */ /* 0x000fe400000006ff */
[----:B0-----:R-:W-:-:S05]  /*1a9c0*/  LEA R10, R7, R10, 0x18 ;  /* 0x0000000a070a7211 */ /* 0x001fca00078ec0ff */
[----:B------:R-:W-:-:S04]  /*1a9d0*/  IMAD R7, R5, 0x8, R10 ;  /* 0x0000000805077824 */ /* 0x000fc800078e020a */
[----:B------:R-:W0:Y:S02]  /*1a9e0*/  SYNCS.PHASECHK.TRANS64.TRYWAIT P1, [R7+URZ+0x18], R20 ;  /* 0x00001814070075a7 */ /* 0x000e24000802017f */
[----:B0-----:R-:W-:Y:S05]  /*1a9f0*/  @!P1 BRA `(.L_x_548) ;  /* 0x0000000c00f49947 */ /* 0x001fea0003800000 */
.L_x_567:
[----:B0-----:R-:W0:Y:S01]  /*1aa00*/  @!P2 LDC R20, c[0x0][0x500] ;  /* 0x00014000ff14ab82 */ /* 0x001e220000000800 */
[----:B------:R-:W-:-:S04]  /*1aa10*/  UPRMT UR4, UR32, 0x9910, URZ ;  /* 0x0000991020047896 */ /* 0x000fc8000800003f */
[----:B------:R-:W-:-:S06]  /*1aa20*/  UISETP.NE.AND UP0, UPT, UR4, 0x2, UPT ;  /* 0x000000020400788c */ /* 0x000fcc000bf05270 */
[----:B------:R-:W-:Y:S01]  /*1aa30*/  PLOP3.LUT P1, PT, PT, PT, UP0, 0x80, 0x0 ;  /* 0x000000000000781c */ /* 0x000fe20003f2f008 */
[----:B0-----:R0:W-:-:S12]  /*1aa40*/  @!P2 SYNCS.ARRIVE.TRANS64 RZ, [R7+URZ], R20 ;  /* 0x0000001407ffa9a7 */ /* 0x0011d8000800003f */
[----:B------:R-:W-:Y:S05]  /*1aa50*/  @P1 BRA `(.L_x_549) ;  /* 0x0000000000041947 */ /* 0x000fea0003800000 */
[----:B------:R-:W-:Y:S01]  /*1aa60*/  BPT.TRAP 0x1 ;  /* 0x000000040000795c */ /* 0x000fe20000300000 */
.L_x_549:
[----:B------:R-:W-:Y:S05]  /*1aa70*/  @P0 BRA `(.L_x_550) ;  /* 0x0000000000040947 */ /* 0x000fea0003800000 */
[----:B------:R-:W-:Y:S01]  /*1aa80*/  BPT.TRAP 0x1 ;  /* 0x000000040000795c */ /* 0x000fe20000300000 */
.L_x_550:
[----:B------:R-:W-:Y:S01]  /*1aa90*/  IMAD R10, R5, 0x8000, R10 ;  /* 0x00008000050a7824 */ /* 0x000fe200078e020a */
[----:B------:R-:W-:Y:S01]  /*1aaa0*/  R2UR UR9, R7 ;  /* 0x00000000070972ca */ /* 0x000fe200000e0000 */
[----:B------:R-:W-:Y:S01]  /*1aab0*/  UIADD3 UR14, UP0, UR30, 0xf0, URZ ;  /* 0x000000f01e0e7890 */ /* 0x000fe2000ff1e03f */
[----:B------:R-:W-:Y:S01]  /*1aac0*/  R2UR UR10, R2 ;  /* 0x00000000020a72ca */ /* 0x000fe200000e0000 */
[----:B------:R-:W-:Y:S01]  /*1aad0*/  UMOV UR4, 0x0 ;  /* 0x0000000000047882 */ /* 0x000fe20000000000 */
[----:B------:R-:W-:Y:S01]  /*1aae0*/  R2UR UR20, R10 ;  /* 0x000000000a1472ca */ /* 0x000fe200000e0000 */
[----:B------:R-:W-:Y:S01]  /*1aaf0*/  UIADD3.X UR15, URZ, UR31, URZ, UP0, !UPT ;  /* 0x0000001f3f0f7290 */ /* 0x000fe200087fe43f */
[----:B------:R-:W-:Y:S01]  /*1ab00*/  R2UR UR11, R12 ;  /* 0x000000000c0b72ca */ /* 0x000fe200000e0000 */
[----:B------:R-:W-:Y:S01]  /*1ab10*/  UMOV UR5, 0x10000000 ;  /* 0x1000000000057882 */ /* 0x000fe20000000000 */
[----:B------:R-:W-:Y:S01]  /*1ab20*/  R2UR UR12, R9 ;  /* 0x00000000090c72ca */ /* 0x000fe200000e0000 */
[----:B------:R-:W-:Y:S01]  /*1ab30*/  UIADD3 UR6, UP1, UR30, 0x1f0, URZ ;  /* 0x000001f01e067890 */ /* 0x000fe2000ff3e03f */
[----:B------:R-:W-:Y:S01]  /*1ab40*/  R2UR UR26, R14 ;  /* 0x000000000e1a72ca */ /* 0x000fe200000e0000 */
[----:B------:R-:W-:Y:S01]  /*1ab50*/  VIADD R11, R11, 0xffffffff ;  /* 0xffffffff0b0b7836 */ /* 0x000fe20000000000 */
[----:B------:R-:W-:Y:S01]  /*1ab60*/  R2UR UR27, R15 ;  /* 0x000000000f1b72ca */ /* 0x000fe200000e0000 */
[----:B------:R-:W-:Y:S01]  /*1ab70*/  UIADD3.X UR7, URZ, UR31, URZ, UP1, !UPT ;  /* 0x0000001f3f077290 */ /* 0x000fe20008ffe43f */
[----:B------:R-:W-:Y:S01]  /*1ab80*/  R2UR UR28, R16 ;  /* 0x00000000101c72ca */ /* 0x000fe200000e0000 */
[----:B------:R-:W-:Y:S01]  /*1ab90*/  VIADD R12, R12, 0x40 ;  /* 0x000000400c0c7836 */ /* 0x000fe20000000000 */
[----:B------:R-:W-:Y:S01]  /*1aba0*/  R2UR UR29, R3 ;  /* 0x00000000031d72ca */ /* 0x000fe200000e0000 */
[----:B------:R-:W-:Y:S01]  /*1abb0*/  UIADD3 UR8, UR20, 0x100, URZ ;  /* 0x0000010014087890 */ /* 0x000fe2000fffe03f */
[----:B------:R-:W-:Y:S01]  /*1abc0*/  ISETP.GT.AND P3, PT, R11, 0x1, PT ;  /* 0x000000010b00780c */ /* 0x000fe20003f64270 */
[----:B------:R-:W-:Y:S01]  /*1abd0*/  UIADD3 UR21, UR20, 0x2100, URZ ;  /* 0x0000210014157890 */ /* 0x000fe2000fffe03f */
[----:B------:R-:W-:Y:S01]  /*1abe0*/  IADD3 R5, R5, 0x1, RZ ;  /* 0x0000000105057810 */ /* 0x000fe20007ffe0ff */
[----:B------:R-:W-:-:S02]  /*1abf0*/  UIADD3 UR22, UR20, 0x4100, URZ ;  /* 0x0000410014167890 */ /* 0x000fc4000fffe03f */
[----:B------:R-:W-:Y:S01]  /*1ac00*/  UIADD3 UR23, UR20, 0x6100, URZ ;  /* 0x0000610014177890 */ /* 0x000fe2000fffe03f */
[C---:B------:R-:W-:Y:S02]  /*1ac10*/  ISETP.NE.AND P1, PT, R5.reuse, 0x3, PT ;  /* 0x000000030500780c */ /* 0x040fe40003f25270 */
[----:B------:R1:W-:Y:S02]  /*1ac20*/  UTMALDG.3D [UR8], [UR14], desc[UR4] ;  /* 0x000004080e0075b4 */ /* 0x0003e40008011000 */
[----:B0-----:R-:W-:Y:S02]  /*1ac30*/  SEL R7, RZ, 0x1, P1 ;  /* 0x00000001ff077807 */ /* 0x001fe40000800000 */
[----:B------:R-:W-:Y:S02]  /*1ac40*/  SEL R5, R5, RZ, P1 ;  /* 0x000000ff05057207 */ /* 0x000fe40000800000 */
[----:B------:R-:W-:Y:S01]  /*1ac50*/  LOP3.LUT R4, R4, R7, RZ, 0x3c, !PT ;  /* 0x0000000704047212 */ /* 0x000fe200078e3cff */
[----:B-1----:R-:W-:Y:S01]  /*1ac60*/  UMOV UR8, UR21 ;  /* 0x0000001500087c82 */ /* 0x002fe20008000000 */
[----:B------:R-:W-:Y:S01]  /*1ac70*/  UMOV UR10, UR26 ;  /* 0x0000001a000a7c82 */ /* 0x000fe20008000000 */
[----:B------:R-:W-:Y:S01]  /*1ac80*/  R2UR UR26, R17 ;  /* 0x00000000111a72ca */ /* 0x000fe200000e0000 */
[----:B------:R0:W-:Y:S01]  /*1ac90*/  UTMALDG.3D [UR8], [UR14], desc[UR4] ;  /* 0x000004080e0075b4 */ /* 0x0001e20008011000 */
[----:B------:R-:W-:Y:S01]  /*1aca0*/  UIADD3 UR21, UR20, 0x18100, URZ ;  /* 0x0001810014157890 */ /* 0x000fe2000fffe03f */
[----:B0-----:R-:W-:Y:S01]  /*1acb0*/  UMOV UR8, UR22 ;  /* 0x0000001600087c82 */ /* 0x001fe20008000000 */
[----:B------:R-:W-:Y:S01]  /*1acc0*/  UMOV UR10, UR27 ;  /* 0x0000001b000a7c82 */ /* 0x000fe20008000000 */
[----:B------:R-:W-:Y:S01]  /*1acd0*/  R2UR UR27, R18 ;  /* 0x00000000121b72ca */ /* 0x000fe200000e0000 */
[----:B------:R0:W-:Y:S01]  /*1ace0*/  UTMALDG.3D [UR8], [UR14], desc[UR4] ;  /* 0x000004080e0075b4 */ /* 0x0001e20008011000 */
[----:B------:R-:W-:Y:S01]  /*1acf0*/  UIADD3 UR22, UR20, 0x1a100, URZ ;  /* 0x0001a10014167890 */ /* 0x000fe2000fffe03f */
[----:B0-----:R-:W-:Y:S01]  /*1ad00*/  UMOV UR10, UR28 ;  /* 0x0000001c000a7c82 */ /* 0x001fe20008000000 */
[----:B------:R-:W-:Y:S01]  /*1ad10*/  R2UR UR28, R13 ;  /* 0x000000000d1c72ca */ /* 0x000fe200000e0000 */
[----:B------:R-:W-:Y:S01]  /*1ad20*/  UMOV UR8, UR23 ;  /* 0x0000001700087c82 */ /* 0x000fe20008000000 */
[----:B------:R-:W-:Y:S01]  /*1ad30*/  UIADD3 UR23, UR20, 0x1c100, URZ ;  /* 0x0001c10014177890 */ /* 0x000fe2000fffe03f */
[----:B------:R0:W-:Y:S01]  /*1ad40*/  UTMALDG.3D [UR8], [UR14], desc[UR4] ;  /* 0x000004080e0075b4 */ /* 0x0001e20008011000 */
[----:B------:R-:W-:Y:S01]  /*1ad50*/  UIADD3 UR20, UR20, 0x1e100, URZ ;  /* 0x0001e10014147890 */ /* 0x000fe2000fffe03f */
[----:B0-----:R-:W-:Y:S01]  /*1ad60*/  UMOV UR8, UR21 ;  /* 0x0000001500087c82 */ /* 0x001fe20008000000 */
[----:B------:R-:W-:-:S02]  /*1ad70*/  UMOV UR10, UR29 ;  /* 0x0000001d000a7c82 */ /* 0x000fc40008000000 */
[----:B------:R0:W-:Y:S02]  /*1ad80*/  UTMALDG.3D [UR8], [UR6], desc[UR4] ;  /* 0x00000408060075b4 */ /* 0x0001e40008011000 */
[----:B0-----:R-:W-:Y:S01]  /*1ad90*/  UMOV UR8, UR22 ;  /* 0x0000001600087c82 */ /* 0x001fe20008000000 */
[----:B------:R-:W-:Y:S02]  /*1ada0*/  UMOV UR10, UR26 ;  /* 0x0000001a000a7c82 */ /* 0x000fe40008000000 */
[----:B------:R0:W-:Y:S02]  /*1adb0*/  UTMALDG.3D [UR8], [UR6], desc[UR4] ;  /* 0x00000408060075b4 */ /* 0x0001e40008011000 */
[----:B0-----:R-:W-:Y:S01]  /*1adc0*/  UMOV UR8, UR23 ;  /* 0x0000001700087c82 */ /* 0x001fe20008000000 */
[----:B------:R-:W-:Y:S02]  /*1add0*/  UMOV UR10, UR27 ;  /* 0x0000001b000a7c82 */ /* 0x000fe40008000000 */
[----:B------:R0:W-:Y:S02]  /*1ade0*/  UTMALDG.3D [UR8], [UR6], desc[UR4] ;  /* 0x00000408060075b4 */ /* 0x0001e40008011000 */
[----:B0-----:R-:W-:Y:S01]  /*1adf0*/  UMOV UR8, UR20 ;  /* 0x0000001400087c82 */ /* 0x001fe20008000000 */
[----:B------:R-:W-:-:S02]  /*1ae00*/  UMOV UR10, UR28 ;  /* 0x0000001c000a7c82 */ /* 0x000fc40008000000 */
[----:B------:R0:W-:Y:S02]  /*1ae10*/  UTMALDG.3D [UR8], [UR6], desc[UR4] ;  /* 0x00000408060075b4 */ /* 0x0001e40008011000 */
[----:B0-----:R-:W-:Y:S05]  /*1ae20*/  @P3 BRA `(.L_x_551) ;  /* 0xfffffff800d83947 */ /* 0x001fea000383ffff */
.L_x_547:
[----:B------:R-:W-:Y:S05]  /*1ae30*/  BSYNC B1 ;  /* 0x0000000000017941 */ /* 0x000fea0003800000 */
.L_x_546:
[----:B------:R-:W2:Y:S01]  /*1ae40*/  LDL.LU R13, [R1+0x200] ;  /* 0x00020000010d7983 */ /* 0x000ea20000300800 */
[----:B------:R-:W-:Y:S01]  /*1ae50*/  LOP3.LUT P1, RZ, R8, 0xff, RZ, 0xc0, !PT ;  /* 0x000000ff08ff7812 */ /* 0x000fe2000782c0ff */
[----:B------:R-:W-:Y:S01]  /*1ae60*/  VIADD R6, R6, UR18 ;  /* 0x0000001206067c36 */ /* 0x000fe20008000000 */
[----:B------:R-:W-:Y:S01]  /*1ae70*/  ULDC.64 UR4, c[0x0][0x650] ;  /* 0x0001940000047ab9 */ /* 0x000fe20000000a00 */
[----:B------:R-:W3:Y:S01]  /*1ae80*/  LDL.LU R19, [R1+0x204] ;  /* 0x0002040001137983 */ /* 0x000ee20000300800 */
[----:B------:R-:W-:Y:S01]  /*1ae90*/  UISETP.GE.U32.AND UP0, UPT, UR18, 0x3, UPT ;  /* 0x000000031200788c */ /* 0x000fe2000bf06070 */
[----:B------:R-:W-:Y:S01]  /*1aea0*/  BSSY B1, `(.L_x_552) ;  /* 0x0000074000017945 */ /* 0x000fe20003800000 */
[----:B------:R-:W-:Y:S01]  /*1aeb0*/  IMAD.MOV.U32 R9, RZ, RZ, -0x1 ;  /* 0xffffffffff097424 */ /* 0x000fe200078e00ff */
[----:B------:R-:W-:Y:S02]  /*1aec0*/  PRMT R4, RZ, 0x7610, R4 ;  /* 0x00007610ff047816 */ /* 0x000fe40000000004 */
[----:B------:R-:W-:-:S02]  /*1aed0*/  PRMT R8, RZ, 0x7610, R8 ;  /* 0x00007610ff087816 */ /* 0x000fc40000000008 */
[----:B------:R-:W-:Y:S02]  /*1aee0*/  PLOP3.LUT P3, PT, PT, PT, UP0, 0x80, 0x0 ;  /* 0x000000000000781c */ /* 0x000fe40003f6f008 */
[----:B------:R-:W0:Y:S01]  /*1aef0*/  @P1 S2R R3, SR_CgaCtaId ;  /* 0x0000000000031919 */ /* 0x000e220000008800 */
[----:B------:R-:W-:-:S04]  /*1af00*/  @P1 MOV R2, 0x400 ;  /* 0x0000040000021802 */ /* 0x000fc80000000f00 */
[----:B0-----:R-:W-:-:S04]  /*1af10*/  @P1 LEA R2, R3, R2, 0x18 ;  /* 0x0000000203021211 */ /* 0x001fc800078ec0ff */
[----:B------:R0:W-:Y:S01]  /*1af20*/  @P1 SYNCS.ARRIVE.TRANS64.A1T0 RZ, [R2+URZ+0x48], RZ ;  /* 0x000048ff02ff19a7 */ /* 0x0001e2000810003f */
[----:B------:R-:W-:Y:S02]  /*1af30*/  ISETP.GT.U32.AND P1, PT, R6, 0x2, PT ;  /* 0x000000020600780c */ /* 0x000fe40003f24070 */
[----:B0-----:R-:W-:-:S04]  /*1af40*/  MOV R2, UR18 ;  /* 0x0000001200027c02 */ /* 0x001fc80008000f00 */
[----:B------:R-:W-:Y:S01]  /*1af50*/  ISETP.LT.U32.AND P1, PT, R2, 0x3, P1 ;  /* 0x000000030200780c */ /* 0x000fe20000f21070 */
[----:B------:R-:W-:-:S04]  /*1af60*/  IMAD.WIDE.U32 R2, R6, -0x55555555, RZ ;  /* 0xaaaaaaab06027825 */ /* 0x000fc800078e00ff */
[----:B------:R-:W-:Y:S01]  /*1af70*/  IMAD.MOV.U32 R2, RZ, RZ, -0x1 ;  /* 0xffffffffff027424 */ /* 0x000fe200078e00ff */
[----:B------:R-:W-:Y:S02]  /*1af80*/  SHF.R.U32.HI R5, RZ, 0x1, R3 ;  /* 0x00000001ff057819 */ /* 0x000fe40000011603 */
[----:B------:R-:W-:-:S03]  /*1af90*/  SEL R3, RZ, 0x1, !P1 ;  /* 0x00000001ff037807 */ /* 0x000fc60004800000 */
[----:B------:R-:W-:Y:S01]  /*1afa0*/  IMAD R6, R5, -0x3, R6 ;  /* 0xfffffffd05067824 */ /* 0x000fe200078e0206 */
[----:B------:R-:W-:Y:S01]  /*1afb0*/  LOP3.LUT R0, R0, R3, RZ, 0x3c, !PT ;  /* 0x0000000300007212 */ /* 0x000fe200078e3cff */
[----:B------:R-:W-:-:S03]  /*1afc0*/  IMAD.MOV.U32 R3, RZ, RZ, -0x1 ;  /* 0xffffffffff037424 */ /* 0x000fc600078e00ff */
[----:B------:R-:W-:Y:S02]  /*1afd0*/  @P3 LOP3.LUT R0, R0, 0x1, R5, 0x78, !PT ;  /* 0x0000000100003812 */ /* 0x000fe400078e7805 */
[----:B---3--:R-:W-:-:S04]  /*1afe0*/  IADD3 R19, P1, R19, UR24, RZ ;  /* 0x0000001813137c10 */ /* 0x008fc8000ff3e0ff */
[----:B--2---:R-:W-:Y:S01]  /*1aff0*/  IADD3.X R13, R13, UR19, RZ, P1, !PT ;  /* 0x000000130d0d7c10 */ /* 0x004fe20008ffe4ff */
[----:B------:R0:W-:Y:S01]  /*1b000*/  STL [R1+0x204], R19 ;  /* 0x0002041301007387 */ /* 0x0001e20000100800 */
[----:B------:R-:W-:-:S03]  /*1b010*/  ISETP.GE.U32.AND P1, PT, R19, UR4, PT ;  /* 0x0000000413007c0c */ /* 0x000fc6000bf26070 */
[----:B------:R0:W-:Y:S01]  /*1b020*/  STL [R1+0x200], R13 ;  /* 0x0002000d01007387 */ /* 0x0001e20000100800 */
[----:B------:R-:W-:-:S13]  /*1b030*/  ISETP.GE.U32.AND.EX P1, PT, R13, UR5, PT, P1 ;  /* 0x000000050d007c0c */ /* 0x000fda000bf26110 */
[----:B0-----:R-:W-:Y:S05]  /*1b040*/  @P1 BRA `(.L_x_553) ;  /* 0x0000000400641947 */ /* 0x001fea0003800000 */
[----:B------:R-:W0:Y:S01]  /*1b050*/  S2R R7, SR_CTAID.X ;  /* 0x0000000000077919 */ /* 0x000e220000002500 */
[----:B------:R-:W-:Y:S01]  /*1b060*/  ULDC UR4, c[0x0][0x150] ;  /* 0x0000540000047ab9 */ /* 0x000fe20000000800 */
[----:B------:R-:W1:Y:S01]  /*1b070*/  LDC R4, c[0x0][0x144] ;  /* 0x00005100ff047b82 */ /* 0x000e620000000800 */
[----:B------:R-:W-:Y:S01]  /*1b080*/  UISETP.NE.AND UP0, UPT, UR46, URZ, UPT ;  /* 0x0000003f2e00728c */ /* 0x000fe2000bf05270 */
[----:B------:R-:W2:Y:S01]  /*1b090*/  S2R R5, SR_CTAID.Y ;  /* 0x0000000000057919 */ /* 0x000ea20000002600 */
[----:B------:R-:W-:-:S04]  /*1b0a0*/  ULDC UR7, c[0x0][0x630] ;  /* 0x00018c0000077ab9 */ /* 0x000fc80000000800 */
[----:B------:R-:W-:Y:S01]  /*1b0b0*/  PLOP3.LUT P1, PT, PT, PT, UP0, 0x80, 0x0 ;  /* 0x000000000000781c */ /* 0x000fe20003f2f008 */
[----:B------:R-:W3:Y:S01]  /*1b0c0*/  LDC R10, c[0x0][0x148] ;  /* 0x00005200ff0a7b82 */ /* 0x000ee20000000800 */
[----:B0-----:R-:W-:Y:S02]  /*1b0d0*/  I2FP.F32.U32 R2, R7 ;  /* 0x0000000700027245 */ /* 0x001fe40000201000 */
[----:B--2---:R-:W-:-:S03]  /*1b0e0*/  I2FP.F32.U32 R3, R5 ;  /* 0x0000000500037245 */ /* 0x004fc60000201000 */
[----:B------:R-:W-:Y:S01]  /*1b0f0*/  FMUL R2, R2, UR4 ;  /* 0x0000000402027c20 */ /* 0x000fe20008400000 */
[----:B------:R-:W-:Y:S02]  /*1b100*/  ULDC UR4, c[0x0][0x154] ;  /* 0x0000550000047ab9 */ /* 0x000fe40000000800 */
[----:B------:R-:W-:Y:S01]  /*1b110*/  FMUL R9, R3, UR4 ;  /* 0x0000000403097c20 */ /* 0x000fe20008400000 */
[----:B------:R-:W-:Y:S02]  /*1b120*/  ULDC.64 UR4, c[0x0][0x628] ;  /* 0x00018a0000047ab9 */ /* 0x000fe40000000a00 */
[----:B------:R-:W0:Y:S08]  /*1b130*/  F2I.U32.TRUNC.NTZ R2, R2 ;  /* 0x0000000200027305 */ /* 0x000e30000020f000 */
[----:B------:R-:W2:Y:S01]  /*1b140*/  F2I.U32.TRUNC.NTZ R9, R9 ;  /* 0x0000000900097305 */ /* 0x000ea2000020f000 */
[----:B0-----:R-:W-:Y:S01]  /*1b150*/  IADD3 R3, -R2, RZ, RZ ;  /* 0x000000ff02037210 */ /* 0x001fe20007ffe1ff */
[----:B------:R-:W-:-:S04]  /*1b160*/  IMAD.MOV.U32 R2, RZ, RZ, R19 ;  /* 0x000000ffff027224 */ /* 0x000fc800078e0013 */
[----:B-1----:R-:W-:Y:S02]  /*1b170*/  IMAD R7, R4, R3, R7 ;  /* 0x0000000304077224 */ /* 0x002fe400078e0207 */
[----:B--2---:R-:W-:-:S04]  /*1b180*/  IMAD.MOV R3, RZ, RZ, -R9 ;  /* 0x000000ffff037224 */ /* 0x004fc800078e0a09 */
[----:B---3--:R-:W-:Y:S01]  /*1b190*/  @P1 IMAD R7, R10, R3, R5 ;  /* 0x000000030a071224 */ /* 0x008fe200078e0205 */
[----:B------:R-:W-:Y:S01]  /*1b1a0*/  ISETP.NE.U32.AND P1, PT, RZ, UR4, PT ;  /* 0x00000004ff007c0c */ /* 0x000fe2000bf25070 */
[----:B------:R-:W-:-:S03]  /*1b1b0*/  IMAD.MOV.U32 R3, RZ, RZ, R13 ;  /* 0x000000ffff037224 */ /* 0x000fc600078e000d */
[----:B------:R-:W-:-:S13]  /*1b1c0*/  ISETP.NE.AND.EX P1, PT, RZ, UR5, PT, P1 ;  /* 0x00000005ff007c0c */ /* 0x000fda000bf25310 */
[----:B------:R-:W-:Y:S05]  /*1b1d0*/  @!P1 BRA `(.L_x_554) ;  /* 0x0000000000289947 */ /* 0x000fea0003800000 */
[----:B------:R-:W-:Y:S02]  /*1b1e0*/  ULDC UR6, c[0x0][0x634] ;  /* 0x00018d0000067ab9 */ /* 0x000fe40000000800 */
[----:B------:R-:W-:-:S04]  /*1b1f0*/  IADD3 R3, P1, R19, UR6, RZ ;  /* 0x0000000613037c10 */ /* 0x000fc8000ff3e0ff */
[----:B------:R-:W-:-:S05]  /*1b200*/  IADD3.X R9, RZ, R13, RZ, P1, !PT ;  /* 0x0000000dff097210 */ /* 0x000fca0000ffe4ff */
[----:B------:R-:W-:-:S04]  /*1b210*/  IMAD.WIDE.U32 R4, R9, UR4, RZ ;  /* 0x0000000409047c25 */ /* 0x000fc8000f8e00ff */
[----:B------:R-:W-:-:S04]  /*1b220*/  IMAD.WIDE.U32 R4, P1, R3, UR5, R4 ;  /* 0x0000000503047c25 */ /* 0x000fc8000f820004 */
[----:B------:R-:W-:-:S04]  /*1b230*/  IMAD.WIDE.U32 R2, R3, UR4, RZ ;  /* 0x0000000403027c25 */ /* 0x000fc8000f8e00ff */
[----:B------:R-:W-:Y:S01]  /*1b240*/  IMAD.MOV.U32 R2, RZ, RZ, R5 ;  /* 0x000000ffff027224 */ /* 0x000fe200078e0005 */
[----:B------:R-:W-:Y:S01]  /*1b250*/  IADD3 RZ, P3, R3, R4, RZ ;  /* 0x0000000403ff7210 */ /* 0x000fe20007f7e0ff */
[----:B------:R-:W-:-:S04]  /*1b260*/  IMAD.X R3, RZ, RZ, RZ, P1 ;  /* 0x000000ffff037224 */ /* 0x000fc800008e06ff */
[----:B------:R-:W-:-:S08]  /*1b270*/  IMAD.WIDE.U32.X R2, R9, UR5, R2, P3 ;  /* 0x0000000509027c25 */ /* 0x000fd000098e0402 */
.L_x_554:
[--C-:B------:R-:W-:Y:S01]  /*1b280*/  SHF.R.U64 R9, R2, UR7, R3.reuse ;  /* 0x0000000702097c19 */ /* 0x100fe20008001203 */
[----:B------:R-:W-:Y:S01]  /*1b290*/  ULDC.64 UR4, c[0x0][0x620] ;  /* 0x0001880000047ab9 */ /* 0x000fe20000000a00 */
[----:B------:R-:W-:Y:S01]  /*1b2a0*/  SHF.R.U32.HI R2, RZ, UR7, R3 ;  /* 0x00000007ff027c19 */ /* 0x000fe20008011603 */
[----:B------:R-:W-:Y:S01]  /*1b2b0*/  IMAD.MOV.U32 R3, RZ, RZ, R13 ;  /* 0x000000ffff037224 */ /* 0x000fe200078e000d */
[----:B------:R-:W-:Y:S01]  /*1b2c0*/  IADD3 R11, P1, RZ, -R9, RZ ;  /* 0x80000009ff0b7210 */ /* 0x000fe20007f3e0ff */
[----:B------:R-:W-:-:S04]  /*1b2d0*/  ULDC.64 UR6, c[0x0][0x640] ;  /* 0x0001900000067ab9 */ /* 0x000fc80000000a00 */
[----:B------:R-:W-:Y:S01]  /*1b2e0*/  IMAD.X R2, RZ, RZ, ~R2, P1 ;  /* 0x000000ffff027224 */ /* 0x000fe200008e0e02 */
[----:B------:R-:W-:-:S03]  /*1b2f0*/  ISETP.NE.U32.AND P1, PT, RZ, UR6, PT ;  /* 0x00000006ff007c0c */ /* 0x000fc6000bf25070 */
[----:B------:R-:W-:Y:S01]  /*1b300*/  IMAD R2, R2, UR4, RZ ;  /* 0x0000000402027c24 */ /* 0x000fe2000f8e02ff */
[----:B------:R-:W-:-:S03]  /*1b310*/  ISETP.NE.AND.EX P1, PT, RZ, UR7, PT, P1 ;  /* 0x00000007ff007c0c */ /* 0x000fc6000bf25310 */
[----:B------:R-:W-:Y:S01]  /*1b320*/  IMAD R5, R11, UR5, R2 ;  /* 0x000000050b057c24 */ /* 0x000fe2000f8e0202 */
[----:B------:R-:W-:-:S05]  /*1b330*/  MOV R2, R19 ;  /* 0x0000001300027202 */ /* 0x000fca0000000f00 */
[----:B------:R-:W-:Y:S01]  /*1b340*/  IMAD.WIDE.U32 R2, R11, UR4, R2 ;  /* 0x000000040b027c25 */ /* 0x000fe2000f8e0002 */
[----:B------:R-:W-:-:S03]  /*1b350*/  ULDC UR4, c[0x0][0x618] ;  /* 0x0001860000047ab9 */ /* 0x000fc60000000800 */
[----:B------:R-:W-:-:S05]  /*1b360*/  IMAD.IADD R3, R3, 0x1, R5 ;  /* 0x0000000103037824 */ /* 0x000fca00078e0205 */
[--C-:B------:R-:W-:Y:S02]  /*1b370*/  SHF.R.U64 R10, R2, UR4, R3.reuse ;  /* 0x00000004020a7c19 */ /* 0x100fe40008001203 */
[----:B------:R-:W-:Y:S01]  /*1b380*/  SHF.R.U32.HI R3, RZ, UR4, R3 ;  /* 0x00000004ff037c19 */ /* 0x000fe20008011603 */
[----:B------:R-:W-:-:S03]  /*1b390*/  ULDC UR4, c[0x0][0x608] ;  /* 0x0001820000047ab9 */ /* 0x000fc60000000800 */
[--C-:B------:R-:W-:Y:S02]  /*1b3a0*/  SHF.R.U64 R12, R10, UR4, R3.reuse ;  /* 0x000000040a0c7c19 */ /* 0x100fe40008001203 */
[----:B------:R-:W-:Y:S01]  /*1b3b0*/  SHF.R.U32.HI R3, RZ, UR4, R3 ;  /* 0x00000004ff037c19 */ /* 0x000fe20008011603 */
[----:B------:R-:W-:-:S03]  /*1b3c0*/  ULDC UR4, c[0x0][0x658] ;  /* 0x0001960000047ab9 */ /* 0x000fc60000000800 */
[--C-:B------:R-:W-:Y:S02]  /*1b3d0*/  SHF.R.U64 R11, R12, UR4, R3.reuse ;  /* 0x000000040c0b7c19 */ /* 0x100fe40008001203 */
[----:B------:R-:W-:-:S03]  /*1b3e0*/  SHF.R.U32.HI R13, RZ, UR4, R3 ;  /* 0x00000004ff0d7c19 */ /* 0x000fc60008011603 */
[----:B------:R-:W-:Y:S01]  /*1b3f0*/  IMAD.MOV.U32 R2, RZ, RZ, R11 ;  /* 0x000000ffff027224 */ /* 0x000fe200078e000b */
[----:B------:R-:W-:Y:S01]  /*1b400*/  MOV R3, R13 ;  /* 0x0000000d00037202 */ /* 0x000fe20000000f00 */
[----:B------:R-:W-:Y:S06]  /*1b410*/  @!P1 BRA `(.L_x_555) ;  /* 0x0000000000289947 */ /* 0x000fec0003800000 */
[----:B------:R-:W-:Y:S02]  /*1b420*/  ULDC UR4, c[0x0][0x64c] ;  /* 0x0001930000047ab9 */ /* 0x000fe40000000800 */
[----:B------:R-:W-:-:S05]  /*1b430*/  IADD3 R3, P1, R11, UR4, RZ ;  /* 0x000000040b037c10 */ /* 0x000fca000ff3e0ff */
[----:B------:R-:W-:-:S04]  /*1b440*/  IMAD.X R13, RZ, RZ, R13, P1 ;  /* 0x000000ffff0d7224 */ /* 0x000fc800008e060d */
[----:B------:R-:W-:-:S04]  /*1b450*/  IMAD.WIDE.U32 R4, R13, UR6, RZ ;  /* 0x000000060d047c25 */ /* 0x000fc8000f8e00ff */
[----:B------:R-:W-:-:S04]  /*1b460*/  IMAD.WIDE.U32 R4, P1, R3, UR7, R4 ;  /* 0x0000000703047c25 */ /* 0x000fc8000f820004 */
[----:B------:R-:W-:-:S04]  /*1b470*/  IMAD.WIDE.U32 R2, R3, UR6, RZ ;  /* 0x0000000603027c25 */ /* 0x000fc8000f8e00ff */
[----:B------:R-:W-:Y:S01]  /*1b480*/  IMAD.MOV.U32 R2, RZ, RZ, R5 ;  /* 0x000000ffff027224 */ /* 0x000fe200078e0005 */
[----:B------:R-:W-:Y:S01]  /*1b490*/  IADD3 RZ, P3, R3, R4, RZ ;  /* 0x0000000403ff7210 */ /* 0x000fe20007f7e0ff */
[----:B------:R-:W-:-:S04]  /*1b4a0*/  IMAD.X R3, RZ, RZ, RZ, P1 ;  /* 0x000000ffff037224 */ /* 0x000fc800008e06ff */
[----:B------:R-:W-:-:S08]  /*1b4b0*/  IMAD.WIDE.U32.X R2, R13, UR7, R2, P3 ;  /* 0x000000070d027c25 */ /* 0x000fd000098e0402 */
.L_x_555:
[----:B------:R-:W-:Y:S01]  /*1b4c0*/  ULDC UR4, c[0x0][0x648] ;  /* 0x0001920000047ab9 */ /* 0x000fe20000000800 */
[----:B------:R-:W-:Y:S01]  /*1b4d0*/  LOP3.LUT R12, R12, UR17, RZ, 0xc0, !PT ;  /* 0x000000110c0c7c12 */ /* 0x000fe2000f8ec0ff */
[----:B------:R-:W-:Y:S01]  /*1b4e0*/  UISETP.NE.AND UP0, UPT, UR46, URZ, UPT ;  /* 0x0000003f2e00728c */ /* 0x000fe2000bf05270 */
[----:B------:R-:W-:Y:S01]  /*1b4f0*/  SHF.R.U64 R3, R2, UR4, R3 ;  /* 0x0000000402037c19 */ /* 0x000fe20008001203 */
[----:B------:R-:W-:Y:S01]  /*1b500*/  ULDC UR4, c[0x0][0x638] ;  /* 0x00018e0000047ab9 */ /* 0x000fe20000000800 */
[----:B------:R-:W-:Y:S02]  /*1b510*/  IMAD.MOV.U32 R4, RZ, RZ, 0x1 ;  /* 0x00000001ff047424 */ /* 0x000fe400078e00ff */
[C---:B------:R-:W-:Y:S01]  /*1b520*/  IADD3 R2, -R3.reuse, RZ, RZ ;  /* 0x000000ff03027210 */ /* 0x040fe20007ffe1ff */
[----:B------:R-:W-:Y:S01]  /*1b530*/  IMAD R12, R3, UR16, R12 ;  /* 0x00000010030c7c24 */ /* 0x000fe2000f8e020c */
[----:B------:R-:W-:Y:S02]  /*1b540*/  PLOP3.LUT P1, PT, PT, PT, UP0, 0x40, 0x0 ;  /* 0x000000000000781c */ /* 0x000fe40003f2e808 */
[----:B------:R-:W-:Y:S01]  /*1b550*/  PLOP3.LUT P3, PT, PT, PT, UP0, 0x40, 0x0 ;  /* 0x000000000000781c */ /* 0x000fe20003f6e808 */
[----:B------:R-:W-:Y:S01]  /*1b560*/  IMAD R11, R2, UR4, R11 ;  /* 0x00000004020b7c24 */ /* 0x000fe2000f8e020b */
[----:B------:R-:W-:Y:S01]  /*1b570*/  ULDC UR4, c[0x0][0x610] ;  /* 0x0001840000047ab9 */ /* 0x000fe20000000800 */
[----:B------:R-:W-:Y:S01]  /*1b580*/  LOP3.LUT R2, R10, UR13, RZ, 0xc0, !PT ;  /* 0x0000000d0a027c12 */ /* 0x000fe2000f8ec0ff */
[----:B------:R-:W-:Y:S01]  /*1b590*/  IMAD R7, R12, UR4, R7 ;  /* 0x000000040c077c24 */ /* 0x000fe2000f8e0207 */
[----:B------:R-:W-:-:S03]  /*1b5a0*/  ULDC UR4, c[0x0][0x600] ;  /* 0x0001800000047ab9 */ /* 0x000fc60000000800 */
[----:B------:R-:W-:-:S05]  /*1b5b0*/  IMAD R2, R11, UR4, R2 ;  /* 0x000000040b027c24 */ /* 0x000fca000f8e0202 */
[----:B------:R-:W-:Y:S02]  /*1b5c0*/  SEL R3, R2, R7, P1 ;  /* 0x0000000702037207 */ /* 0x000fe40000800000 */
[----:B------:R-:W-:-:S07]  /*1b5d0*/  SEL R2, R7, R2, P3 ;  /* 0x0000000207027207 */ /* 0x000fce0001800000 */
.L_x_553:
[----:B------:R-:W-:Y:S05]  /*1b5e0*/  BSYNC B1 ;  /* 0x0000000000017941 */ /* 0x000fea0003800000 */
.L_x_552:
[----:B------:R-:W-:-:S13]  /*1b5f0*/  LOP3.LUT P1, RZ, R4, 0xff, RZ, 0xc0, !PT ;  /* 0x000000ff04ff7812 */ /* 0x000fda000782c0ff */
[----:B------:R-:W-:Y:S05]  /*1b600*/  @P1 BRA `(.L_x_556) ;  /* 0xfffffff000901947 */ /* 0x000fea000383ffff */
[----:B------:R-:W-:Y:S05]  /*1b610*/  BSYNC B0 ;  /* 0x0000000000007941 */ /* 0x000fea0003800000 */
.L_x_544:
[----:B------:R-:W-:-:S03]  /*1b620*/  UMOV UR4, 0xffffffff ;  /* 0xffffffff00047882 */ /* 0x000fc60000000000 */
[----:B------:R-:W-:Y:S05]  /*1b630*/  BRA.DIV UR4, `(.L_x_557) ;  /* 0x0000000204f87947 */ /* 0x000fea000b800000 */
[----:B------:R-:W-:-:S13]  /*1b640*/  ELECT P6, URZ, PT ;  /* 0x00000000003f782f */ /* 0x000fda00038c0000 */
.L_x_570:
[----:B------:R-:W-:Y:S04]  /*1b650*/  BSSY B0, `(.L_x_558) ;  /* 0x0000023000007945 */ /* 0x000fe80003800000 */
[----:B------:R-:W-:Y:S05]  /*1b660*/  @!P6 BRA `(.L_x_559) ;  /* 0x000000000084e947 */ /* 0x000fea0003800000 */
[----:B------:R-:W-:-:S04]  /*1b670*/  ULOP3.LUT UR4, UR40, 0x2, URZ, 0xfc, !UPT ;  /* 0x0000000228047892 */ /* 0x000fc8000f8efc3f */
[----:B------:R-:W-:-:S06]  /*1b680*/  UISETP.NE.AND UP0, UPT, UR4, 0x3, UPT ;  /* 0x000000030400788c */ /* 0x000fcc000bf05270 */
[----:B------:R-:W-:-:S13]  /*1b690*/  PLOP3.LUT P0, PT, PT, PT, UP0, 0x80, 0x0 ;  /* 0x000000000000781c */ /* 0x000fda0003f0f008 */
[----:B------:R-:W-:Y:S05]  /*1b6a0*/  @!P0 BRA `(.L_x_560) ;  /* 0x0000000000048947 */ /* 0x000fea0003800000 */
[----:B------:R-:W-:Y:S01]  /*1b6b0*/  BPT.TRAP 0x1 ;  /* 0x000000040000795c */ /* 0x000fe20000300000 */
.L_x_560:
[----:B------:R-:W0:Y:S01]  /*1b6c0*/  S2R R3, SR_CgaCtaId ;  /* 0x0000000000037919 */ /* 0x000e220000008800 */
[----:B------:R-:W-:-:S04]  /*1b6d0*/  MOV R2, 0x400 ;  /* 0x0000040000027802 */ /* 0x000fc80000000f00 */
[----:B0-----:R-:W-:Y:S02]  /*1b6e0*/  LEA R3, R3, R2, 0x18 ;  /* 0x0000000203037211 */ /* 0x001fe400078ec0ff */
[----:B------:R-:W-:-:S03]  /*1b6f0*/  SHF.L.U32 R2, R0, 0x1f, RZ ;  /* 0x0000001f00027819 */ /* 0x000fc600000006ff */
[----:B------:R-:W-:-:S04]  /*1b700*/  VIADD R3, R3, 0x18 ;  /* 0x0000001803037836 */ /* 0x000fc80000000000 */
[----:B------:R-:W-:-:S04]  /*1b710*/  IMAD R5, R6, 0x8, R3 ;  /* 0x0000000806057824 */ /* 0x000fc800078e0203 */
[----:B------:R-:W0:Y:S02]  /*1b720*/  SYNCS.PHASECHK.TRANS64.TRYWAIT P0, [R5+URZ], R2 ;  /* 0x00000002050075a7 */ /* 0x000e24000800017f */
[----:B0-----:R-:W-:Y:S05]  /*1b730*/  @!P0 BRA `(.L_x_561) ;  /* 0x0000000000d88947 */ /* 0x001fea0003800000 */
.L_x_571:
[----:B------:R-:W-:-:S04]  /*1b740*/  IADD3 R6, R6, 0x1, RZ ;  /* 0x0000000106067810 */ /* 0x000fc80007ffe0ff */
[----:B------:R-:W-:-:S04]  /*1b750*/  ISETP.NE.AND P0, PT, R6, 0x3, PT ;  /* 0x000000030600780c */ /* 0x000fc80003f05270 */
[----:B0-----:R-:W-:Y:S02]  /*1b760*/  SEL R5, RZ, 0x1, P0 ;  /* 0x00000001ff057807 */ /* 0x001fe40000000000 */
[----:B------:R-:W-:Y:S02]  /*1b770*/  SEL R6, R6, RZ, P0 ;  /* 0x000000ff06067207 */ /* 0x000fe40000000000 */
[----:B------:R-:W-:-:S03]  /*1b780*/  LOP3.LUT R5, R0, R5, RZ, 0x3c, !PT ;  /* 0x0000000500057212 */ /* 0x000fc600078e3cff */
[----:B------:R-:W-:Y:S01]  /*1b790*/  IMAD R7, R6, 0x8, R3 ;  /* 0x0000000806077824 */ /* 0x000fe200078e0203 */
[----:B------:R-:W-:-:S04]  /*1b7a0*/  SHF.L.U32 R0, R5, 0x1f, RZ ;  /* 0x0000001f05007819 */ /* 0x000fc800000006ff */
[----:B------:R-:W0:Y:S02]  /*1b7b0*/  SYNCS.PHASECHK.TRANS64.TRYWAIT P0, [R7+URZ], R0 ;  /* 0x00000000070075a7 */ /* 0x000e24000800017f */
[----:B0-----:R-:W-:Y:S05]  /*1b7c0*/  @!P0 BRA `(.L_x_562) ;  /* 0x0000000000c88947 */ /* 0x001fea0003800000 */
.L_x_572:
[----:B0-----:R-:W-:-:S05]  /*1b7d0*/  VIADD R0, R6, 0x1 ;  /* 0x0000000106007836 */ /* 0x001fca0000000000 */
[----:B------:R-:W-:-:S04]  /*1b7e0*/  ISETP.NE.AND P0, PT, R0, 0x3, PT ;  /* 0x000000030000780c */ /* 0x000fc80003f05270 */
[----:B------:R-:W-:Y:S02]  /*1b7f0*/  SEL R2, RZ, 0x1, P0 ;  /* 0x00000001ff027807 */ /* 0x000fe40000000000 */
[----:B------:R-:W-:Y:S02]  /*1b800*/  SEL R0, R0, RZ, P0 ;  /* 0x000000ff00007207 */ /* 0x000fe40000000000 */
[----:B------:R-:W-:-:S03]  /*1b810*/  LOP3.LUT R2, R5, R2, RZ, 0x3c, !PT ;  /* 0x0000000205027212 */ /* 0x000fc600078e3cff */
[----:B------:R-:W-:Y:S01]  /*1b820*/  IMAD R3, R0, 0x8, R3 ;  /* 0x0000000800037824 */ /* 0x000fe200078e0203 */
[----:B------:R-:W-:-:S07]  /*1b830*/  SHF.L.U32 R0, R2, 0x1f, RZ ;  /* 0x0000001f02007819 */ /* 0x000fce00000006ff */
.L_x_563:
[----:B0-----:R0:W1:Y:S02]  /*1b840*/  SYNCS.PHASECHK.TRANS64.TRYWAIT P0, [R3+URZ], R0 ;  /* 0x00000000030075a7 */ /* 0x001064000800017f */
[----:B-1----:R-:W-:Y:S05]  /*1b850*/  @!P0 NANOSLEEP.SYNCS 0x989680 ;  /* 0x009896800000895d */ /* 0x002fea0003900000 */
[----:B------:R-:W1:Y:S02]  /*1b860*/  @!P0 SYNCS.PHASECHK.TRANS64 P0, [R3+URZ], R0 ;  /* 0x00000000030085a7 */ /* 0x000e64000800007f */
[----:B-1----:R-:W-:Y:S05]  /*1b870*/  @!P0 BRA `(.L_x_563) ;  /* 0xfffffffc00f08947 */ /* 0x002fea000383ffff */
.L_x_559:
[----:B------:R-:W-:Y:S05]  /*1b880*/  BSYNC B0 ;  /* 0x0000000000007941 */ /* 0x000fea0003800000 */
.L_x_558:
[----:B------:R-:W-:Y:S05]  /*1b890*/  EXIT ;  /* 0x000000000000794d */ /* 0x000fea0003800000 */
.L_x_17:
[----:B-1----:R1:W4:Y:S02]  /*1b8a0*/  SYNCS.PHASECHK.TRANS64.TRYWAIT P1, [R3+URZ], R0 ;  /* 0x00000000030075a7 */ /* 0x002324000802017f */
[----:B----4-:R-:W-:Y:S05]  /*1b8b0*/  @!P1 NANOSLEEP.SYNCS 0x989680 ;  /* 0x009896800000995d */ /* 0x010fea0003900000 */
[----:B------:R-:W4:Y:S02]  /*1b8c0*/  @!P1 SYNCS.PHASECHK.TRANS64 P1, [R3+URZ], R0 ;  /* 0x00000000030095a7 */ /* 0x000f24000802007f */
[----:B----4-:R-:W-:Y:S05]  /*1b8d0*/  @!P1 BRA `(.L_x_17) ;  /* 0xfffffffc00f09947 */ /* 0x010fea000383ffff */
[----:B------:R-:W-:Y:S05]  /*1b8e0*/  BRA `(.L_x_16) ;  /* 0xfffffe5800c47947 */ /* 0x000fea000383ffff */
.L_x_22:
[----:B-1----:R-:W-:-:S04]  /*1b8f0*/  MOV R5, UR8 ;  /* 0x0000000800057c02 */ /* 0x002fc80008000f00 */
[----:B------:R1:W2:Y:S03]  /*1b900*/  SYNCS.PHASECHK.TRANS64.TRYWAIT P1, [R5+URZ], R4 ;  /* 0x00000004050075a7 */ /* 0x0002a6000802017f */
[----:B--2---:R-:W-:Y:S05]  /*1b910*/  @!P1 NANOSLEEP.SYNCS 0x989680 ;  /* 0x009896800000995d */ /* 0x004fea0003900000 */
[----:B------:R-:W2:Y:S02]  /*1b920*/  @!P1 SYNCS.PHASECHK.TRANS64 P1, [R5+URZ], R4 ;  /* 0x00000004050095a7 */ /* 0x000ea4000802007f */
[----:B--2---:R-:W-:Y:S05]  /*1b930*/  @!P1 BRA `(.L_x_22) ;  /* 0xfffffffc00ec9947 */ /* 0x004fea000383ffff */
[----:B------:R-:W-:Y:S05]  /*1b940*/  BRA `(.L_x_21) ;  /* 0xfffffe9000387947 */ /* 0x000fea000383ffff */
.L_x_545:
[----:B------:R-:W-:Y:S01]  /*1b950*/  BSSY B1, `(.L_x_564) ;  /* 0x0000006000017945 */ /* 0x000fe20003800000 */
[----:B------:R-:W-:-:S07]  /*1b960*/  IMAD.MOV.U32 R15, RZ, RZ, -0x1 ;  /* 0xffffffffff0f7424 */ /* 0x000fce00078e00ff */
[----:B------:R-:W-:Y:S05]  /*1b970*/  WARPSYNC.COLLECTIVE R15, `(.L_x_565) ;  /* 0x000000000f0c7348 */ /* 0x000fea0003c00000 */
[----:B------:R-:W-:Y:S02]  /*1b980*/  ELECT P6, UR62, PT ;  /* 0x00000000003e782f */ /* 0x000fe400038c0000 */
[----:B------:R-:W-:Y:S01]  /*1b990*/  MOV R14, UR62 ;  /* 0x0000003e000e7c02 */ /* 0x000fe20008000f00 */
[----:B------:R-:W-:Y:S10]  /*1b9a0*/  ENDCOLLECTIVE ;  /* 0x000000000000791b */ /* 0x000ff40003800000 */
.L_x_565:
[----:B------:R-:W-:Y:S05]  /*1b9b0*/  BSYNC B1 ;  /* 0x0000000000017941 */ /* 0x000fea0003800000 */
.L_x_564:
[----:B------:R-:W-:Y:S05]  /*1b9c0*/  BRA `(.L_x_566) ;  /* 0xffffffec00ac7947 */ /* 0x000fea000383ffff */
.L_x_548:
[----:B0-----:R0:W1:Y:S02]  /*1b9d0*/  SYNCS.PHASECHK.TRANS64.TRYWAIT P1, [R7+URZ+0x18], R20 ;  /* 0x00001814070075a7 */ /* 0x001064000802017f */
[----:B-1----:R-:W-:Y:S05]  /*1b9e0*/  @!P1 NANOSLEEP.SYNCS 0x989680 ;  /* 0x009896800000995d */ /* 0x002fea0003900000 */
[----:B------:R-:W1:Y:S02]  /*1b9f0*/  @!P1 SYNCS.PHASECHK.TRANS64 P1, [R7+URZ+0x18], R20 ;  /* 0x00001814070095a7 */ /* 0x000e64000802007f */
[----:B-1----:R-:W-:Y:S05]  /*1ba00*/  @!P1 BRA `(.L_x_548) ;  /* 0xfffffffc00f09947 */ /* 0x002fea000383ffff */
[----:B------:R-:W-:Y:S05]  /*1ba10*/  BRA `(.L_x_567) ;  /* 0xffffffec00f87947 */ /* 0x000fea000383ffff */
.L_x_557:
[----:B------:R-:W-:Y:S01]  /*1ba20*/  BSSY B0, `(.L_x_568) ;  /* 0x0000006000007945 */ /* 0x000fe20003800000 */
[----:B------:R-:W-:-:S07]  /*1ba30*/  IMAD.MOV.U32 R15, RZ, RZ, -0x1 ;  /* 0xffffffffff0f7424 */ /* 0x000fce00078e00ff */
[----:B------:R-:W-:Y:S05]  /*1ba40*/  WARPSYNC.COLLECTIVE R15, `(.L_x_569) ;  /* 0x000000000f0c7348 */ /* 0x000fea0003c00000 */
[----:B------:R-:W-:Y:S02]  /*1ba50*/  ELECT P6, UR62, PT ;  /* 0x00000000003e782f */ /* 0x000fe400038c0000 */
[----:B------:R-:W-:Y:S01]  /*1ba60*/  MOV R14, UR62 ;  /* 0x0000003e000e7c02 */ /* 0x000fe20008000f00 */
[----:B------:R-:W-:Y:S10]  /*1ba70*/  ENDCOLLECTIVE ;  /* 0x000000000000791b */ /* 0x000ff40003800000 */
.L_x_569:
[----:B------:R-:W-:Y:S05]  /*1ba80*/  BSYNC B0 ;  /* 0x0000000000007941 */ /* 0x000fea0003800000 */
.L_x_568:
[----:B------:R-:W-:Y:S05]  /*1ba90*/  BRA `(.L_x_570) ;  /* 0xfffffff800ec7947 */ /* 0x000fea000383ffff */
.L_x_561:
[----:B0-----:R0:W1:Y:S02]  /*1baa0*/  SYNCS.PHASECHK.TRANS64.TRYWAIT P0, [R5+URZ], R2 ;  /* 0x00000002050075a7 */ /* 0x001064000800017f */
[----:B-1----:R-:W-:Y:S05]  /*1bab0*/  @!P0 NANOSLEEP.SYNCS 0x989680 ;  /* 0x009896800000895d */ /* 0x002fea0003900000 */
[----:B------:R-:W1:Y:S02]  /*1bac0*/  @!P0 SYNCS.PHASECHK.TRANS64 P0, [R5+URZ], R2 ;  /* 0x00000002050085a7 */ /* 0x000e64000800007f */
[----:B-1----:R-:W-:Y:S05]  /*1bad0*/  @!P0 BRA `(.L_x_561) ;  /* 0xfffffffc00f08947 */ /* 0x002fea000383ffff */
[----:B------:R-:W-:Y:S05]  /*1bae0*/  BRA `(.L_x_571) ;  /* 0xfffffffc00147947 */ /* 0x000fea000383ffff */
.L_x_562:
[----:B0-----:R0:W1:Y:S02]  /*1baf0*/  SYNCS.PHASECHK.TRANS64.TRYWAIT P0, [R7+URZ], R0 ;  /* 0x00000000070075a7 */ /* 0x001064000800017f */
[----:B-1----:R-:W-:Y:S05]  /*1bb00*/  @!P0 NANOSLEEP.SYNCS 0x989680 ;  /* 0x009896800000895d */ /* 0x002fea0003900000 */
[----:B------:R-:W1:Y:S02]  /*1bb10*/  @!P0 SYNCS.PHASECHK.TRANS64 P0, [R7+URZ], R0 ;  /* 0x00000000070085a7 */ /* 0x000e64000800007f */
[----:B-1----:R-:W-:Y:S05]  /*1bb20*/  @!P0 BRA `(.L_x_562) ;  /* 0xfffffffc00f08947 */ /* 0x002fea000383ffff */
[----:B------:R-:W-:Y:S05]  /*1bb30*/  BRA `(.L_x_572) ;  /* 0xfffffffc00247947 */ /* 0x000fea000383ffff */
.L_x_573:
[----:B------:R-:W-:-:S00]  /*1bb40*/  BRA `(.L_x_573) ;  /* 0xfffffffc00fc7947 */ /* 0x000fc0000383ffff */
[----:B------:R-:W-:-:S00]  /*1bb50*/  NOP ;  /* 0x0000000000007918 */ /* 0x000fc00000000000 */
        /* <DEDUP_REMOVED lines=10> */
.L_x_574:


//--------------------- .nv.global.init           --------------------------
	.section	.nv.global.init,"aw",@progbits
.nv.global.init:
	.type		$str$22,@object
	.size		$str$22,($str$23 - $str$22)
$str$22:
        /*0000*/ 	.byte	0x6b, 0x5f, 0x74, 0x69, 0x6c, 0x65, 0x5f, 0x63, 0x6f, 0x75, 0x6e, 0x74, 0x20, 0x3e, 0x3d, 0x20
        /*0010*/ 	.byte	0x31, 0x00
	.type		$str$23,@object
	.size		$str$23,(__unnamed_1 - $str$23)
$str$23:
        /*0012*/ 	.byte	0x2f, 0x74, 0x6d, 0x70, 0x2f, 0x63, 0x75, 0x74, 0x6c, 0x61, 0x73, 0x73, 0x5f, 0x73, 0x77, 0x65
        /*0022*/ 	.byte	0x65, 0x70, 0x5f, 0x73, 0x72, 0x63, 0x2f, 0x69, 0x6e, 0x63, 0x6c, 0x75, 0x64, 0x65, 0x2f, 0x63
        /*0032*/ 	.byte	0x75, 0x74, 0x6c, 0x61, 0x73, 0x73, 0x2f, 0x67, 0x65, 0x6d, 0x6d, 0x2f, 0x63, 0x6f, 0x6c, 0x6c
        /*0042*/ 	.byte	0x65, 0x63, 0x74, 0x69, 0x76, 0x65, 0x2f, 0x73, 0x6d, 0x39, 0x30, 0x5f, 0x6d, 0x6d, 0x61, 0x5f
        /*0052*/ 	.byte	0x74, 0x6d, 0x61, 0x5f, 0x67, 0x6d, 0x6d, 0x61, 0x5f, 0x73, 0x73, 0x5f, 0x77, 0x61, 0x72, 0x70
        /*0062*/ 	.byte	0x73, 0x70, 0x65, 0x63, 0x69, 0x61, 0x6c, 0x69, 0x7a, 0x65, 0x64, 0x2e, 0x68, 0x70, 0x70, 0x00
	.type		__unnamed_1,@object
	.size		__unnamed_1,(.L_0 - __unnamed_1)
__unnamed_1:
        /* <DEDUP_REMOVED lines=181> */
        /*0bc2*/ 	.byte	0x69, 0x64, 0x65, 0x6e, 0x74, 0x69, 0x74, 0x79, 0x5d, 0x00
.L_0:


//--------------------- .nv.shared._ZN7cutlass13device_kernelINS_4gemm6kernel13GemmUniversalIN4cute5tupleIJiiiiEEENS1_10collective13CollectiveMmaINS1_34MainloopSm90TmaGmmaWarpSpecializedILi3ENS5_IJNS4_1CILi1EEESB_SB_EEENS1_35KernelTmaWarpSpecializedCooperativeEEENS5_IJNSA_ILi256EEESF_NSA_ILi64EEEEEENS_10bfloat16_tENS5_IJSB_llEEESI_SJ_NS4_8TiledMMAINS4_8MMA_AtomIJNS4_4SM904GMMA28MMA_64x256x16_F32BF16BF16_SSILNSN_5MajorE1ELSP_1ELNSN_7ScaleInE1ELSQ_1EEEEEENS4_6LayoutINS5_IJNSA_ILi2EEESB_SB_EEENS5_IJSB_NSA_ILi0EEESW_EEEEENS5_IJNS4_10UnderscoreESZ_SZ_EEEEENS4_13SM90_TMA_LOADENS4_14ComposedLayoutINS4_7SwizzleILi3ELi4ELi3EEENS4_18smem_ptr_flag_bitsILi16EEENST_INS5_IJSG_NSA_ILi8EEEEEENS5_IJSB_SG_EEEEEEEvNS4_8identityES12_S1C_vS1D_EENS_8epilogue10collective6detail29Sm90TmaWarpSpecializedAdapterINS1G_15DefaultEpilogueISI_NS5_IJlSB_lEEES1K_NS1F_6thread17LinearCombinationISI_Li1EffLNS1L_9ScaleType4KindE0ELNS_15FloatRoundStyleE2ESI_EENS1_15EpilogueDefaultEEEEEvvEEEEvNT_6ParamsE --------------------------
	.section	.nv.shared._ZN7cutlass13device_kernelINS_4gemm6kernel13GemmUniversalIN4cute5tupleIJiiiiEEENS1_10collective13CollectiveMmaINS1_34MainloopSm90TmaGmmaWarpSpecializedILi3ENS5_IJNS4_1CILi1EEESB_SB_EEENS1_35KernelTmaWarpSpecializedCooperativeEEENS5_IJNSA_ILi256EEESF_NSA_ILi64EEEEEENS_10bfloat16_tENS5_IJSB_llEEESI_SJ_NS4_8TiledMMAINS4_8MMA_AtomIJNS4_4SM904GMMA28MMA_64x256x16_F32BF16BF16_SSILNSN_5MajorE1ELSP_1ELNSN_7ScaleInE1ELSQ_1EEEEEENS4_6LayoutINS5_IJNSA_ILi2EEESB_SB_EEENS5_IJSB_NSA_ILi0EEESW_EEEEENS5_IJNS4_10UnderscoreESZ_SZ_EEEEENS4_13SM90_TMA_LOADENS4_14ComposedLayoutINS4_7SwizzleILi3ELi4ELi3EEENS4_18smem_ptr_flag_bitsILi16EEENST_INS5_IJSG_NSA_ILi8EEEEEENS5_IJSB_SG_EEEEEEEvNS4_8identityES12_S1C_vS1D_EENS_8epilogue10collective6detail29Sm90TmaWarpSpecializedAdapterINS1G_15DefaultEpilogueISI_NS5_IJlSB_lEEES1K_NS1F_6thread17LinearCombinationISI_Li1EffLNS1L_9ScaleType4KindE0ELNS_15FloatRoundStyleE2ESI_EENS1_15EpilogueDefaultEEEEEvvEEEEvNT_6ParamsE,"aw",@nobits
	.sectionflags	@""
	.align	16
	.zero		1024


//--------------------- .nv.shared.reserved.0     --------------------------
	.section	.nv.shared.reserved.0,"aw",@nobits
	.weak		__nv_reservedSMEM_offset_0_alias
	.size		__nv_reservedSMEM_offset_0_alias, 0, 0
	.other		__nv_reservedSMEM_offset_0_alias,@"STO_CUDA_RESERVED_SHARED STV_DEFAULT"
__nv_reservedSMEM_offset_0_alias:
	.zero		0


//--------------------- .nv.global                --------------------------
	.section	.nv.global,"aw",@nobits
.nv.global:
	.type		_ZN40_INTERNAL_ccf005d0_4_k_cu_be21d0c1_195364cute1_E,@object
	.size		_ZN40_INTERNAL_ccf005d0_4_k_cu_be21d0c1_195364cute1_E,(_ZN40_INTERNAL_ccf005d0_4_k_cu_be21d0c1_195364cuda3std3__45__cpo6cbeginE - _ZN40_INTERNAL_ccf005d0_4_k_cu_be21d0c1_195364cute1_E)
_ZN40_INTERNAL_ccf005d0_4_k_cu_be21d0c1_195364cute1_E:
	.zero		1
	.type		_ZN40_INTERNAL_ccf005d0_4_k_cu_be21d0c1_195364cuda3std3__45__cpo6cbeginE,@object
	.size		_ZN40_INTERNAL_ccf005d0_4_k_cu_be21d0c1_195364cuda3std3__45__cpo6cbeginE,(_ZN40_INTERNAL_ccf005d0_4_k_cu_be21d0c1_195364cuda3std3__48in_placeE - _ZN40_INTERNAL_ccf005d0_4_k_cu_be21d0c1_195364cuda3std3__45__cpo6cbeginE)
_ZN40_INTERNAL_ccf005d0_4_k_cu_be21d0c1_195364cuda3std3__45__cpo6cbeginE:
	.zero		1
	.type		_ZN40_INTERNAL_ccf005d0_4_k_cu_be21d0c1_195364cuda3std3__48in_placeE,@object
	.size		_ZN40_INTERNAL_ccf005d0_4_k_cu_be21d0c1_195364cuda3std3__48in_placeE,(_ZN40_INTERNAL_ccf005d0_4_k_cu_be21d0c1_195364cuda3std6ranges3__45__cpo9iter_moveE - _ZN40_INTERNAL_ccf005d0_4_k_cu_be21d0c1_195364cuda3std3__48in_placeE)
_ZN40_INTERNAL_ccf005d0_4_k_cu_be21d0c1_195364cuda3std3__48in_placeE:
	.zero		1
	.type		_ZN40_INTERNAL_ccf005d0_4_k_cu_be21d0c1_195364cuda3std6ranges3__45__cpo9iter_moveE,@object
	.size		_ZN40_INTERNAL_ccf005d0_4_k_cu_be21d0c1_195364cuda3std6ranges3__45__cpo9iter_moveE,(_ZN40_INTERNAL_ccf005d0_4_k_cu_be21d0c1_195364cuda3std3__45__cpo5beginE - _ZN40_INTERNAL_ccf005d0_4_k_cu_be21d0c1_195364cuda3std6ranges3__45__cpo9iter_moveE)
_ZN40_INTERNAL_ccf005d0_4_k_cu_be21d0c1_195364cuda3std6ranges3__45__cpo9iter_moveE:
	.zero		1
	.type		_ZN40_INTERNAL_ccf005d0_4_k_cu_be21d0c1_195364cuda3std3__45__cpo5beginE,@object
	.size		_ZN40_INTERNAL_ccf005d0_4_k_cu_be21d0c1_195364cuda3std3__45__cpo5beginE,(_ZN40_INTERNAL_ccf005d0_4_k_cu_be21d0c1_195364cuda3std3__442_GLOBAL__N__ccf005d0_4_k_cu_be21d0c1_195366ignoreE - _ZN40_INTERNAL_ccf005d0_4_k_cu_be21d0c1_195364cuda3std3__45__cpo5beginE)
_ZN40_INTERNAL_ccf005d0_4_k_cu_be21d0c1_195364cuda3std3__45__cpo5beginE:
	.zero		1
	.type		_ZN40_INTERNAL_ccf005d0_4_k_cu_be21d0c1_195364cuda3std3__442_GLOBAL__N__ccf005d0_4_k_cu_be21d0c1_195366ignoreE,@object
	.size		_ZN40_INTERNAL_ccf005d0_4_k_cu_be21d0c1_195364cuda3std3__442_GLOBAL__N__ccf005d0_4_k_cu_be21d0c1_195366ignoreE,(_ZN40_INTERNAL_ccf005d0_4_k_cu_be21d0c1_195364cute7productE - _ZN40_INTERNAL_ccf005d0_4_k_cu_be21d0c1_195364cuda3std3__442_GLOBAL__N__ccf005d0_4_k_cu_be21d0c1_195366ignoreE)
_ZN40_INTERNAL_ccf005d0_4_k_cu_be21d0c1_195364cuda3std3__442_GLOBAL__N__ccf005d0_4_k_cu_be21d0c1_195366ignoreE:
	.zero		1
	.type		_ZN40_INTERNAL_ccf005d0_4_k_cu_be21d0c1_195364cute7productE,@object
	.size		_ZN40_INTERNAL_ccf005d0_4_k_cu_be21d0c1_195364cute7productE,(_ZN40_INTERNAL_ccf005d0_4_k_cu_be21d0c1_195364cuda3std3__45__cpo3endE - _ZN40_INTERNAL_ccf005d0_4_k_cu_be21d0c1_195364cute7productE)
_ZN40_INTERNAL_ccf005d0_4_k_cu_be21d0c1_195364cute7productE:
	.zero		1
	.type		_ZN40_INTERNAL_ccf005d0_4_k_cu_be21d0c1_195364cuda3std3__45__cpo3endE,@object
	.size		_ZN40_INTERNAL_ccf005d0_4_k_cu_be21d0c1_195364cuda3std3__45__cpo3endE,(_ZN40_INTERNAL_ccf005d0_4_k_cu_be21d0c1_195364cuda3std3__419piecewise_constructE - _ZN40_INTERNAL_ccf005d0_4_k_cu_be21d0c1_195364cuda3std3__45__cpo3endE)
_ZN40_INTERNAL_ccf005d0_4_k_cu_be21d0c1_195364cuda3std3__45__cpo3endE:
	.zero		1
	.type		_ZN40_INTERNAL_ccf005d0_4_k_cu_be21d0c1_195364cuda3std3__419piecewise_constructE,@object
	.size		_ZN40_INTERNAL_ccf005d0_4_k_cu_be21d0c1_195364cuda3std3__419piecewise_constructE,(_ZN40_INTERNAL_ccf005d0_4_k_cu_be21d0c1_195364cuda3std3__45__cpo4cendE - _ZN40_INTERNAL_ccf005d0_4_k_cu_be21d0c1_195364cuda3std3__419piecewise_constructE)
_ZN40_INTERNAL_ccf005d0_4_k_cu_be21d0c1_195364cuda3std3__419piecewise_constructE:
	.zero		1
	.type		_ZN40_INTERNAL_ccf005d0_4_k_cu_be21d0c1_195364cuda3std3__45__cpo4cendE,@object
	.size		_ZN40_INTERNAL_ccf005d0_4_k_cu_be21d0c1_195364cuda3std3__45__cpo4cendE,(_ZN40_INTERNAL_ccf005d0_4_k_cu_be21d0c1_195364cuda3std6ranges3__45__cpo4swapE - _ZN40_INTERNAL_ccf005d0_4_k_cu_be21d0c1_195364cuda3std3__45__cpo4cendE)
_ZN40_INTERNAL_ccf005d0_4_k_cu_be21d0c1_195364cuda3std3__45__cpo4cendE:
	.zero		1
	.type		_ZN40_INTERNAL_ccf005d0_4_k_cu_be21d0c1_195364cuda3std6ranges3__45__cpo4swapE,@object
	.size		_ZN40_INTERNAL_ccf005d0_4_k_cu_be21d0c1_195364cuda3std6ranges3__45__cpo4swapE,(.L_8 - _ZN40_INTERNAL_ccf005d0_4_k_cu_be21d0c1_195364cuda3std6ranges3__45__cpo4swapE)
_ZN40_INTERNAL_ccf005d0_4_k_cu_be21d0c1_195364cuda3std6ranges3__45__cpo4swapE:
	.zero		1
.L_8:


//--------------------- .nv.constant0._ZN7cutlass13device_kernelINS_4gemm6kernel13GemmUniversalIN4cute5tupleIJiiiiEEENS1_10collective13CollectiveMmaINS1_34MainloopSm90TmaGmmaWarpSpecializedILi3ENS5_IJNS4_1CILi1EEESB_SB_EEENS1_35KernelTmaWarpSpecializedCooperativeEEENS5_IJNSA_ILi256EEESF_NSA_ILi64EEEEEENS_10bfloat16_tENS5_IJSB_llEEESI_SJ_NS4_8TiledMMAINS4_8MMA_AtomIJNS4_4SM904GMMA28MMA_64x256x16_F32BF16BF16_SSILNSN_5MajorE1ELSP_1ELNSN_7ScaleInE1ELSQ_1EEEEEENS4_6LayoutINS5_IJNSA_ILi2EEESB_SB_EEENS5_IJSB_NSA_ILi0EEESW_EEEEENS5_IJNS4_10UnderscoreESZ_SZ_EEEEENS4_13SM90_TMA_LOADENS4_14ComposedLayoutINS4_7SwizzleILi3ELi4ELi3EEENS4_18smem_ptr_flag_bitsILi16EEENST_INS5_IJSG_NSA_ILi8EEEEEENS5_IJSB_SG_EEEEEEEvNS4_8identityES12_S1C_vS1D_EENS_8epilogue10collective6detail29Sm90TmaWarpSpecializedAdapterINS1G_15DefaultEpilogueISI_NS5_IJlSB_lEEES1K_NS1F_6thread17LinearCombinationISI_Li1EffLNS1L_9ScaleType4KindE0ELNS_15FloatRoundStyleE2ESI_EENS1_15EpilogueDefaultEEEEEvvEEEEvNT_6ParamsE --------------------------
	.section	.nv.constant0._ZN7cutlass13device_kernelINS_4gemm6kernel13GemmUniversalIN4cute5tupleIJiiiiEEENS1_10collective13CollectiveMmaINS1_34MainloopSm90TmaGmmaWarpSpecializedILi3ENS5_IJNS4_1CILi1EEESB_SB_EEENS1_35KernelTmaWarpSpecializedCooperativeEEENS5_IJNSA_ILi256EEESF_NSA_ILi64EEEEEENS_10bfloat16_tENS5_IJSB_llEEESI_SJ_NS4_8TiledMMAINS4_8MMA_AtomIJNS4_4SM904GMMA28MMA_64x256x16_F32BF16BF16_SSILNSN_5MajorE1ELSP_1ELNSN_7ScaleInE1ELSQ_1EEEEEENS4_6LayoutINS5_IJNSA_ILi2EEESB_SB_EEENS5_IJSB_NSA_ILi0EEESW_EEEEENS5_IJNS4_10UnderscoreESZ_SZ_EEEEENS4_13SM90_TMA_LOADENS4_14ComposedLayoutINS4_7SwizzleILi3ELi4ELi3EEENS4_18smem_ptr_flag_bitsILi16EEENST_INS5_IJSG_NSA_ILi8EEEEEENS5_IJSB_SG_EEEEEEEvNS4_8identityES12_S1C_vS1D_EENS_8epilogue10collective6detail29Sm90TmaWarpSpecializedAdapterINS1G_15DefaultEpilogueISI_NS5_IJlSB_lEEES1K_NS1F_6thread17LinearCombinationISI_Li1EffLNS1L_9ScaleType4KindE0ELNS_15FloatRoundStyleE2ESI_EENS1_15EpilogueDefaultEEEEEvvEEEEvNT_6ParamsE,"a",@progbits
	.sectionflags	@""
	.align	4
.nv.constant0._ZN7cutlass13device_kernelINS_4gemm6kernel13GemmUniversalIN4cute5tupleIJiiiiEEENS1_10collective13CollectiveMmaINS1_34MainloopSm90TmaGmmaWarpSpecializedILi3ENS5_IJNS4_1CILi1EEESB_SB_EEENS1_35KernelTmaWarpSpecializedCooperativeEEENS5_IJNSA_ILi256EEESF_NSA_ILi64EEEEEENS_10bfloat16_tENS5_IJSB_llEEESI_SJ_NS4_8TiledMMAINS4_8MMA_AtomIJNS4_4SM904GMMA28MMA_64x256x16_F32BF16BF16_SSILNSN_5MajorE1ELSP_1ELNSN_7ScaleInE1ELSQ_1EEEEEENS4_6LayoutINS5_IJNSA_ILi2EEESB_SB_EEENS5_IJSB_NSA_ILi0EEESW_EEEEENS5_IJNS4_10UnderscoreESZ_SZ_EEEEENS4_13SM90_TMA_LOADENS4_14ComposedLayoutINS4_7SwizzleILi3ELi4ELi3EEENS4_18smem_ptr_flag_bitsILi16EEENST_INS5_IJSG_NSA_ILi8EEEEEENS5_IJSB_SG_EEEEEEEvNS4_8identityES12_S1C_vS1D_EENS_8epilogue10collective6detail29Sm90TmaWarpSpecializedAdapterINS1G_15DefaultEpilogueISI_NS5_IJlSB_lEEES1K_NS1F_6thread17LinearCombinationISI_Li1EffLNS1L_9ScaleType4KindE0ELNS_15FloatRoundStyleE2ESI_EENS1_15EpilogueDefaultEEEEEvvEEEEvNT_6ParamsE:
	.zero		1664


//--------------------- SYMBOLS --------------------------

	.type		.nv.reservedSmem.offset0,@object
	.size		.nv.reservedSmem.offset0,0x4
	.type		__assertfail,@function
